	.target	sm_100a

	.elftype	@"ET_EXEC"


//--------------------- .note.nv.tkinfo           --------------------------
	.section	.note.nv.tkinfo,"",@"SHT_NOTE"
	.sectionflags	@"SHF_NOTE_NV_TKINFO"
	.tkinfo
        /*0018*/ 	.word	0x00000002
        /*0030*/ 	.string	""
        /*0030*/ 	.string	"ptxas"
        /*0030*/ 	.string	"Cuda compilation tools, release 13.0, V13.0.88"
        /*0030*/ 	.string	"Build cuda_13.0.r13.0/compiler.36424714_0"
        /*0030*/ 	.string	"-arch sm_100a -m 64 "



//--------------------- .note.nv.cuinfo           --------------------------
	.section	.note.nv.cuinfo,"",@"SHT_NOTE"
	.sectionflags	@"SHF_NOTE_NV_CUINFO"
        /*0018*/ 	.short	0x0002
        /*001a*/ 	.short	0x0064
        /*001c*/ 	.short	0x0082
	.zero		2


//--------------------- .nv.info                  --------------------------
	.section	.nv.info,"",@"SHT_CUDA_INFO"
	.align	4


	//----- nvinfo : EIATTR_REGCOUNT
	.align		4
        /*0000*/ 	.byte	0x04, 0x2f
        /*0002*/ 	.short	(.L_19 - .L_18)
	.align		4
.L_18:
        /*0004*/ 	.word	index@(_ZN7cutlass13device_kernelINS_4gemm6kernel13GemmUniversalIN4cute5tupleIJiiiiEEENS1_10collective13CollectiveMmaINS1_35MainloopSm100TmaUmmaWarpSpecializedILi12ELi2ELi4ENS5_IJNS4_1CILi1EEESB_SB_EEEEENS5_IJNSA_ILi128EEESE_NSA_ILi64EEEEEENS_12float_e4m3_tENS5_IJlSB_lEEESH_SI_NS4_8TiledMMAINS4_8MMA_AtomIJNS4_10MMA_TraitsINS4_19SM100_MMA_F8F6F4_SSEJSH_SH_fSE_SE_NS4_17integral_constantINS4_4UMMA5MajorELSP_0EEESQ_NSN_INSO_7ScaleInELSR_0EEESS_EEEEEENS4_6LayoutISC_NS5_IJNSA_ILi0EEESW_SW_EEEEENS5_IJNS4_10UnderscoreESZ_SZ_EEEEENS4_13SM90_TMA_LOADENS4_14ComposedLayoutINS4_7SwizzleILi2ELi4ELi3EEENS4_18smem_ptr_flag_bitsILi8EEENSV_INS5_IJNSA_ILi8EEESF_EEENS5_IJSF_SB_EEEEEEEvNS4_8identityES12_S1C_vS1D_EENS_8epilogue10collective18CollectiveEpilogueINS1F_23Sm100TmaWarpSpecializedILi2ELi2ELi64ELb0ELb0EEEJSG_NS5_IJNSV_ISE_SB_EENSV_ISF_SB_EEEEESH_SI_SH_SI_NS1F_6fusion15FusionCallbacksIS1J_NS1N_13LinCombEltActINS1F_6thread4SiLuESH_fSH_fLNS_15FloatRoundStyleE2EEESG_S1M_JEEENS4_5SM1004TMEM4LOAD26SM100_TMEM_LOAD_32dp32b64xES12_S1C_NS4_39AutoVectorizingCopyWithAssumedAlignmentILi128EEENS4_14SM90_TMA_STOREES1C_S20_S20_EEEvvEEEEvNT_6ParamsE)
        /*0008*/ 	.word	0x000000fe


	//----- nvinfo : EIATTR_FRAME_SIZE
	.align		4
.L_19:
        /*000c*/ 	.byte	0x04, 0x11
        /*000e*/ 	.short	(.L_21 - .L_20)
	.align		4
.L_20:
        /*0010*/ 	.word	index@($__internal_3_$__cuda_sm20_rcp_rn_f32_slowpath)
        /*0014*/ 	.word	0x00000000


	//----- nvinfo : EIATTR_FRAME_SIZE
	.align		4
.L_21:
        /*0018*/ 	.byte	0x04, 0x11
        /*001a*/ 	.short	(.L_23 - .L_22)
	.align		4
.L_22:
        /*001c*/ 	.word	index@($__internal_2_$__cuda_sm10x_tcgen05_guardrail_trap_unallocated_columns_being_dealloced)
        /*0020*/ 	.word	0x00000000


	//----- nvinfo : EIATTR_FRAME_SIZE
	.align		4
.L_23:
        /*0024*/ 	.byte	0x04, 0x11
        /*0026*/ 	.short	(.L_25 - .L_24)
	.align		4
.L_24:
        /*0028*/ 	.word	index@($__internal_1_$__cuda_sm10x_tcgen05_guardrail_trap_phase_invalid_during_alloc)
        /*002c*/ 	.word	0x00000000


	//----- nvinfo : EIATTR_FRAME_SIZE
	.align		4
.L_25:
        /*0030*/ 	.byte	0x04, 0x11
        /*0032*/ 	.short	(.L_27 - .L_26)
	.align		4
.L_26:
        /*0034*/ 	.word	index@($__internal_0_$__cuda_sm10x_tcgen05_guardrail_trap_col_being_dealloced_not_returned_by_alloc)
        /*0038*/ 	.word	0x00000000


	//----- nvinfo : EIATTR_FRAME_SIZE
	.align		4
.L_27:
        /*003c*/ 	.byte	0x04, 0x11
        /*003e*/ 	.short	(.L_29 - .L_28)
	.align		4
.L_28:
        /*0040*/ 	.word	index@(_ZN7cutlass13device_kernelINS_4gemm6kernel13GemmUniversalIN4cute5tupleIJiiiiEEENS1_10collective13CollectiveMmaINS1_35MainloopSm100TmaUmmaWarpSpecializedILi12ELi2ELi4ENS5_IJNS4_1CILi1EEESB_SB_EEEEENS5_IJNSA_ILi128EEESE_NSA_ILi64EEEEEENS_12float_e4m3_tENS5_IJlSB_lEEESH_SI_NS4_8TiledMMAINS4_8MMA_AtomIJNS4_10MMA_TraitsINS4_19SM100_MMA_F8F6F4_SSEJSH_SH_fSE_SE_NS4_17integral_constantINS4_4UMMA5MajorELSP_0EEESQ_NSN_INSO_7ScaleInELSR_0EEESS_EEEEEENS4_6LayoutISC_NS5_IJNSA_ILi0EEESW_SW_EEEEENS5_IJNS4_10UnderscoreESZ_SZ_EEEEENS4_13SM90_TMA_LOADENS4_14ComposedLayoutINS4_7SwizzleILi2ELi4ELi3EEENS4_18smem_ptr_flag_bitsILi8EEENSV_INS5_IJNSA_ILi8EEESF_EEENS5_IJSF_SB_EEEEEEEvNS4_8identityES12_S1C_vS1D_EENS_8epilogue10collective18CollectiveEpilogueINS1F_23Sm100TmaWarpSpecializedILi2ELi2ELi64ELb0ELb0EEEJSG_NS5_IJNSV_ISE_SB_EENSV_ISF_SB_EEEEESH_SI_SH_SI_NS1F_6fusion15FusionCallbacksIS1J_NS1N_13LinCombEltActINS1F_6thread4SiLuESH_fSH_fLNS_15FloatRoundStyleE2EEESG_S1M_JEEENS4_5SM1004TMEM4LOAD26SM100_TMEM_LOAD_32dp32b64xES12_S1C_NS4_39AutoVectorizingCopyWithAssumedAlignmentILi128EEENS4_14SM90_TMA_STOREES1C_S20_S20_EEEvvEEEEvNT_6ParamsE)
        /*0044*/ 	.word	0x00000000


	//----- nvinfo : EIATTR_MIN_STACK_SIZE
	.align		4
.L_29:
        /*0048*/ 	.byte	0x04, 0x12
        /*004a*/ 	.short	(.L_31 - .L_30)
	.align		4
.L_30:
        /*004c*/ 	.word	index@(_ZN7cutlass13device_kernelINS_4gemm6kernel13GemmUniversalIN4cute5tupleIJiiiiEEENS1_10collective13CollectiveMmaINS1_35MainloopSm100TmaUmmaWarpSpecializedILi12ELi2ELi4ENS5_IJNS4_1CILi1EEESB_SB_EEEEENS5_IJNSA_ILi128EEESE_NSA_ILi64EEEEEENS_12float_e4m3_tENS5_IJlSB_lEEESH_SI_NS4_8TiledMMAINS4_8MMA_AtomIJNS4_10MMA_TraitsINS4_19SM100_MMA_F8F6F4_SSEJSH_SH_fSE_SE_NS4_17integral_constantINS4_4UMMA5MajorELSP_0EEESQ_NSN_INSO_7ScaleInELSR_0EEESS_EEEEEENS4_6LayoutISC_NS5_IJNSA_ILi0EEESW_SW_EEEEENS5_IJNS4_10UnderscoreESZ_SZ_EEEEENS4_13SM90_TMA_LOADENS4_14ComposedLayoutINS4_7SwizzleILi2ELi4ELi3EEENS4_18smem_ptr_flag_bitsILi8EEENSV_INS5_IJNSA_ILi8EEESF_EEENS5_IJSF_SB_EEEEEEEvNS4_8identityES12_S1C_vS1D_EENS_8epilogue10collective18CollectiveEpilogueINS1F_23Sm100TmaWarpSpecializedILi2ELi2ELi64ELb0ELb0EEEJSG_NS5_IJNSV_ISE_SB_EENSV_ISF_SB_EEEEESH_SI_SH_SI_NS1F_6fusion15FusionCallbacksIS1J_NS1N_13LinCombEltActINS1F_6thread4SiLuESH_fSH_fLNS_15FloatRoundStyleE2EEESG_S1M_JEEENS4_5SM1004TMEM4LOAD26SM100_TMEM_LOAD_32dp32b64xES12_S1C_NS4_39AutoVectorizingCopyWithAssumedAlignmentILi128EEENS4_14SM90_TMA_STOREES1C_S20_S20_EEEvvEEEEvNT_6ParamsE)
        /*0050*/ 	.word	0x00000000
.L_31:


//--------------------- .nv.compat                --------------------------
	.section	.nv.compat,"",@"SHT_CUDA_COMPAT_INFO"
	.align	4
        /*0000*/ 	.byte	0x02, 0x09, 0x01, 0x00, 0x02, 0x02, 0x02, 0x00, 0x02, 0x05, 0x05, 0x00, 0x03, 0x07, 0x01, 0x01
        /*0010*/ 	.byte	0x02, 0x03, 0x01, 0x00, 0x02, 0x06, 0x01, 0x00, 0x04, 0x0b, 0x08, 0x00, 0x09, 0x00, 0x00, 0x00
        /*0020*/ 	.byte	0x00, 0x00, 0x00, 0x00


//--------------------- .nv.info._ZN7cutlass13device_kernelINS_4gemm6kernel13GemmUniversalIN4cute5tupleIJiiiiEEENS1_10collective13CollectiveMmaINS1_35MainloopSm100TmaUmmaWarpSpecializedILi12ELi2ELi4ENS5_IJNS4_1CILi1EEESB_SB_EEEEENS5_IJNSA_ILi128EEESE_NSA_ILi64EEEEEENS_12float_e4m3_tENS5_IJlSB_lEEESH_SI_NS4_8TiledMMAINS4_8MMA_AtomIJNS4_10MMA_TraitsINS4_19SM100_MMA_F8F6F4_SSEJSH_SH_fSE_SE_NS4_17integral_constantINS4_4UMMA5MajorELSP_0EEESQ_NSN_INSO_7ScaleInELSR_0EEESS_EEEEEENS4_6LayoutISC_NS5_IJNSA_ILi0EEESW_SW_EEEEENS5_IJNS4_10UnderscoreESZ_SZ_EEEEENS4_13SM90_TMA_LOADENS4_14ComposedLayoutINS4_7SwizzleILi2ELi4ELi3EEENS4_18smem_ptr_flag_bitsILi8EEENSV_INS5_IJNSA_ILi8EEESF_EEENS5_IJSF_SB_EEEEEEEvNS4_8identityES12_S1C_vS1D_EENS_8epilogue10collective18CollectiveEpilogueINS1F_23Sm100TmaWarpSpecializedILi2ELi2ELi64ELb0ELb0EEEJSG_NS5_IJNSV_ISE_SB_EENSV_ISF_SB_EEEEESH_SI_SH_SI_NS1F_6fusion15FusionCallbacksIS1J_NS1N_13LinCombEltActINS1F_6thread4SiLuESH_fSH_fLNS_15FloatRoundStyleE2EEESG_S1M_JEEENS4_5SM1004TMEM4LOAD26SM100_TMEM_LOAD_32dp32b64xES12_S1C_NS4_39AutoVectorizingCopyWithAssumedAlignmentILi128EEENS4_14SM90_TMA_STOREES1C_S20_S20_EEEvvEEEEvNT_6ParamsE --------------------------
	.section	.nv.info._ZN7cutlass13device_kernelINS_4gemm6kernel13GemmUniversalIN4cute5tupleIJiiiiEEENS1_10collective13CollectiveMmaINS1_35MainloopSm100TmaUmmaWarpSpecializedILi12ELi2ELi4ENS5_IJNS4_1CILi1EEESB_SB_EEEEENS5_IJNSA_ILi128EEESE_NSA_ILi64EEEEEENS_12float_e4m3_tENS5_IJlSB_lEEESH_SI_NS4_8TiledMMAINS4_8MMA_AtomIJNS4_10MMA_TraitsINS4_19SM100_MMA_F8F6F4_SSEJSH_SH_fSE_SE_NS4_17integral_constantINS4_4UMMA5MajorELSP_0EEESQ_NSN_INSO_7ScaleInELSR_0EEESS_EEEEEENS4_6LayoutISC_NS5_IJNSA_ILi0EEESW_SW_EEEEENS5_IJNS4_10UnderscoreESZ_SZ_EEEEENS4_13SM90_TMA_LOADENS4_14ComposedLayoutINS4_7SwizzleILi2ELi4ELi3EEENS4_18smem_ptr_flag_bitsILi8EEENSV_INS5_IJNSA_ILi8EEESF_EEENS5_IJSF_SB_EEEEEEEvNS4_8identityES12_S1C_vS1D_EENS_8epilogue10collective18CollectiveEpilogueINS1F_23Sm100TmaWarpSpecializedILi2ELi2ELi64ELb0ELb0EEEJSG_NS5_IJNSV_ISE_SB_EENSV_ISF_SB_EEEEESH_SI_SH_SI_NS1F_6fusion15FusionCallbacksIS1J_NS1N_13LinCombEltActINS1F_6thread4SiLuESH_fSH_fLNS_15FloatRoundStyleE2EEESG_S1M_JEEENS4_5SM1004TMEM4LOAD26SM100_TMEM_LOAD_32dp32b64xES12_S1C_NS4_39AutoVectorizingCopyWithAssumedAlignmentILi128EEENS4_14SM90_TMA_STOREES1C_S20_S20_EEEvvEEEEvNT_6ParamsE,"",@"SHT_CUDA_INFO"
	.sectionflags	@""
	.align	4


	//----- nvinfo : EIATTR_CUDA_API_VERSION
	.align		4
        /*0000*/ 	.byte	0x04, 0x37
        /*0002*/ 	.short	(.L_33 - .L_32)
.L_32:
        /*0004*/ 	.word	0x00000082


	//----- nvinfo : EIATTR_KPARAM_INFO
	.align		4
.L_33:
        /*0008*/ 	.byte	0x04, 0x17
        /*000a*/ 	.short	(.L_35 - .L_34)
.L_34:
        /*000c*/ 	.word	0x00000000
        /*0010*/ 	.short	0x0000
        /*0012*/ 	.short	0x0000
        /*0014*/ 	.byte	0x00, 0xf0, 0x01, 0x20


	//----- nvinfo : EIATTR_AT_ENTRY_FRAGMENTS
	.align		4
.L_35:
        /*0018*/ 	.byte	0x04, 0x4f
        /*001a*/ 	.short	(.L_37 - .L_36)


	//   ....[0]....
.L_36:
        /*001c*/ 	.word	0x00000006


	//----- nvinfo : EIATTR_RESERVED_SMEM_USED
	.align		4
.L_37:
        /*0020*/ 	.byte	0x01, 0x41
	.zero		2


	//----- nvinfo : EIATTR_SPARSE_MMA_MASK
	.align		4
        /*0024*/ 	.byte	0x03, 0x50
        /*0026*/ 	.short	0x0000


	//----- nvinfo : EIATTR_TCGEN05_1CTA_USED
	.align		4
        /*0028*/ 	.byte	0x01, 0x51
	.zero		2


	//----- nvinfo : EIATTR_MAXREG_COUNT
	.align		4
        /*002c*/ 	.byte	0x03, 0x1b
        /*002e*/ 	.short	0x00ff


	//----- nvinfo : EIATTR_NUM_BARRIERS
	.align		4
        /*0030*/ 	.byte	0x02, 0x4c
        /*0032*/ 	.byte	0x07
	.zero		1


	//----- nvinfo : EIATTR_EXTERNS
	.align		4
        /*0034*/ 	.byte	0x04, 0x0f
        /*0036*/ 	.short	(.L_39 - .L_38)


	//   ....[0]....
	.align		4
.L_38:
        /*0038*/ 	.word	index@(__assertfail)


	//----- nvinfo : EIATTR_MERCURY_ISA_VERSION
	.align		4
.L_39:
        /*003c*/ 	.byte	0x03, 0x5f
        /*003e*/ 	.short	0x0101


	//----- nvinfo : EIATTR_INT_WARP_WIDE_INSTR_OFFSETS
	.align		4
        /*0040*/ 	.byte	0x04, 0x31
        /*0042*/ 	.short	(.L_41 - .L_40)


	//   ....[0]....
.L_40:
        /*0044*/ 	.word	0x00003ca0


	//   ....[1]....
        /*0048*/ 	.word	0x00003cd0


	//   ....[2]....
        /*004c*/ 	.word	0x00003d20


	//   ....[3]....
        /*0050*/ 	.word	0x00004610


	//   ....[4]....
        /*0054*/ 	.word	0x000046d0


	//   ....[5]....
        /*0058*/ 	.word	0x00004810


	//   ....[6]....
        /*005c*/ 	.word	0x00004900


	//----- nvinfo : EIATTR_COOP_GROUP_MASK_REGIDS
	.align		4
.L_41:
        /*0060*/ 	.byte	0x04, 0x29
        /*0062*/ 	.short	(.L_43 - .L_42)


	//   ....[0]....
.L_42:
        /*0064*/ 	.word	0xffffffff


	//   ....[1]....
        /*0068*/ 	.word	0xffffffff


	//   ....[2]....
        /*006c*/ 	.word	0xffffffff


	//   ....[3]....
        /*0070*/ 	.word	0xffffffff


	//   ....[4]....
        /*0074*/ 	.word	0xffffffff


	//   ....[5]....
        /*0078*/ 	.word	0xffffffff


	//   ....[6]....
        /*007c*/ 	.word	0xffffffff


	//   ....[7]....
        /*0080*/ 	.word	0xffffffff


	//   ....[8]....
        /*0084*/ 	.word	0xffffffff


	//   ....[9]....
        /*0088*/ 	.word	0xffffffff


	//   ....[10]....
        /*008c*/ 	.word	0xffffffff


	//   ....[11]....
        /*0090*/ 	.word	0xffffffff


	//   ....[12]....
        /*0094*/ 	.word	0xffffffff


	//----- nvinfo : EIATTR_COOP_GROUP_INSTR_OFFSETS
	.align		4
.L_43:
        /*0098*/ 	.byte	0x04, 0x28
        /*009a*/ 	.short	(.L_45 - .L_44)


	//   ....[0]....
.L_44:
        /*009c*/ 	.word	0x00000090


	//   ....[1]....
        /*00a0*/ 	.word	0x000004a0


	//   ....[2]....
        /*00a4*/ 	.word	0x00000740


	//   ....[3]....
        /*00a8*/ 	.word	0x000008a0


	//   ....[4]....
        /*00ac*/ 	.word	0x000009a0


	//   ....[5]....
        /*00b0*/ 	.word	0x00000b10


	//   ....[6]....
        /*00b4*/ 	.word	0x00000cb0


	//   ....[7]....
        /*00b8*/ 	.word	0x00001db0


	//   ....[8]....
        /*00bc*/ 	.word	0x00003000


	//   ....[9]....
        /*00c0*/ 	.word	0x00003210


	//   ....[10]....
        /*00c4*/ 	.word	0x00003240


	//   ....[11]....
        /*00c8*/ 	.word	0x00003b90


	//   ....[12]....
        /*00cc*/ 	.word	0x00003dc0


	//----- nvinfo : EIATTR_VRC_CTA_INIT_COUNT
	.align		4
.L_45:
        /*00d0*/ 	.byte	0x02, 0x4a
        /*00d2*/ 	.byte	0x80
	.zero		1


	//----- nvinfo : EIATTR_SYSCALL_OFFSETS
	.align		4
        /*00d4*/ 	.byte	0x04, 0x46
        /*00d6*/ 	.short	(.L_47 - .L_46)


	//   ....[0]....
.L_46:
        /*00d8*/ 	.word	0x00005350


	//   ....[1]....
        /*00dc*/ 	.word	0x00005470


	//   ....[2]....
        /*00e0*/ 	.word	0x00005f20


	//----- nvinfo : EIATTR_MBARRIER_INSTR_OFFSETS
	.align		4
.L_47:
        /*00e4*/ 	.byte	0x04, 0x39
        /*00e6*/ 	.short	(.L_49 - .L_48)


	//   ....[0]....
.L_48:
        /*00e8*/ 	.word	0x000005a0
        /*00ec*/ 	.word	0x000000ff
        /*00f0*/ 	.word	0x00000000
        /*00f4*/ 	.short	0x0100
        /*00f6*/ 	.byte	0x07
	.zero		1


	//   ....[1]....
        /*00f8*/ 	.word	0x000005b0
        /*00fc*/ 	.word	0x000000ff
        /*0100*/ 	.word	0x00000060
        /*0104*/ 	.short	0x0100
        /*0106*/ 	.byte	0x07
	.zero		1


	//   ....[2]....
        /*0108*/ 	.word	0x000005c0
        /*010c*/ 	.word	0x000000ff
        /*0110*/ 	.word	0x00000008
        /*0114*/ 	.short	0x0100
        /*0116*/ 	.byte	0x07
	.zero		1


	//   ....[3]....
        /*0118*/ 	.word	0x000005d0
        /*011c*/ 	.word	0x000000ff
        /*0120*/ 	.word	0x00000068
        /*0124*/ 	.short	0x0100
        /*0126*/ 	.byte	0x07
	.zero		1


	//   ....[4]....
        /*0128*/ 	.word	0x000005e0
        /*012c*/ 	.word	0x000000ff
        /*0130*/ 	.word	0x00000010
        /*0134*/ 	.short	0x0100
        /*0136*/ 	.byte	0x07
	.zero		1


	//   ....[5]....
        /*0138*/ 	.word	0x000005f0
        /*013c*/ 	.word	0x000000ff
        /*0140*/ 	.word	0x00000070
        /*0144*/ 	.short	0x0100
        /*0146*/ 	.byte	0x07
	.zero		1


	//   ....[6]....
        /*0148*/ 	.word	0x00000600
        /*014c*/ 	.word	0x000000ff
        /*0150*/ 	.word	0x00000018
        /*0154*/ 	.short	0x0100
        /*0156*/ 	.byte	0x07
	.zero		1


	//   ....[7]....
        /*0158*/ 	.word	0x00000610
        /*015c*/ 	.word	0x000000ff
        /*0160*/ 	.word	0x00000078
        /*0164*/ 	.short	0x0100
        /*0166*/ 	.byte	0x07
	.zero		1


	//   ....[8]....
        /*0168*/ 	.word	0x00000620
        /*016c*/ 	.word	0x000000ff
        /*0170*/ 	.word	0x00000020
        /*0174*/ 	.short	0x0100
        /*0176*/ 	.byte	0x07
	.zero		1


	//   ....[9]....
        /*0178*/ 	.word	0x00000630
        /*017c*/ 	.word	0x000000ff
        /*0180*/ 	.word	0x00000080
        /*0184*/ 	.short	0x0100
        /*0186*/ 	.byte	0x07
	.zero		1


	//   ....[10]....
        /*0188*/ 	.word	0x00000640
        /*018c*/ 	.word	0x000000ff
        /*0190*/ 	.word	0x00000028
        /*0194*/ 	.short	0x0100
        /*0196*/ 	.byte	0x07
	.zero		1


	//   ....[11]....
        /*0198*/ 	.word	0x00000650
        /*019c*/ 	.word	0x000000ff
        /*01a0*/ 	.word	0x00000088
        /*01a4*/ 	.short	0x0100
        /*01a6*/ 	.byte	0x07
	.zero		1


	//   ....[12]....
        /*01a8*/ 	.word	0x00000660
        /*01ac*/ 	.word	0x000000ff
        /*01b0*/ 	.word	0x00000030
        /*01b4*/ 	.short	0x0100
        /*01b6*/ 	.byte	0x07
	.zero		1


	//   ....[13]....
        /*01b8*/ 	.word	0x00000670
        /*01bc*/ 	.word	0x000000ff
        /*01c0*/ 	.word	0x00000090
        /*01c4*/ 	.short	0x0100
        /*01c6*/ 	.byte	0x07
	.zero		1


	//   ....[14]....
        /*01c8*/ 	.word	0x00000680
        /*01cc*/ 	.word	0x000000ff
        /*01d0*/ 	.word	0x00000038
        /*01d4*/ 	.short	0x0100
        /*01d6*/ 	.byte	0x07
	.zero		1


	//   ....[15]....
        /*01d8*/ 	.word	0x00000690
        /*01dc*/ 	.word	0x000000ff
        /*01e0*/ 	.word	0x00000098
        /*01e4*/ 	.short	0x0100
        /*01e6*/ 	.byte	0x07
	.zero		1


	//   ....[16]....
        /*01e8*/ 	.word	0x000006a0
        /*01ec*/ 	.word	0x000000ff
        /*01f0*/ 	.word	0x00000040
        /*01f4*/ 	.short	0x0100
        /*01f6*/ 	.byte	0x07
	.zero		1


	//   ....[17]....
        /*01f8*/ 	.word	0x000006b0
        /*01fc*/ 	.word	0x000000ff
        /*0200*/ 	.word	0x000000a0
        /*0204*/ 	.short	0x0100
        /*0206*/ 	.byte	0x07
	.zero		1


	//   ....[18]....
        /*0208*/ 	.word	0x000006c0
        /*020c*/ 	.word	0x000000ff
        /*0210*/ 	.word	0x00000048
        /*0214*/ 	.short	0x0100
        /*0216*/ 	.byte	0x07
	.zero		1


	//   ....[19]....
        /*0218*/ 	.word	0x000006d0
        /*021c*/ 	.word	0x000000ff
        /*0220*/ 	.word	0x000000a8
        /*0224*/ 	.short	0x0100
        /*0226*/ 	.byte	0x07
	.zero		1


	//   ....[20]....
        /*0228*/ 	.word	0x000006e0
        /*022c*/ 	.word	0x000000ff
        /*0230*/ 	.word	0x00000050
        /*0234*/ 	.short	0x0100
        /*0236*/ 	.byte	0x07
	.zero		1


	//   ....[21]....
        /*0238*/ 	.word	0x000006f0
        /*023c*/ 	.word	0x000000ff
        /*0240*/ 	.word	0x000000b0
        /*0244*/ 	.short	0x0100
        /*0246*/ 	.byte	0x07
	.zero		1


	//   ....[22]....
        /*0248*/ 	.word	0x00000700
        /*024c*/ 	.word	0x000000ff
        /*0250*/ 	.word	0x00000058
        /*0254*/ 	.short	0x0100
        /*0256*/ 	.byte	0x07
	.zero		1


	//   ....[23]....
        /*0258*/ 	.word	0x00000710
        /*025c*/ 	.word	0x000000ff
        /*0260*/ 	.word	0x000000b8
        /*0264*/ 	.short	0x0100
        /*0266*/ 	.byte	0x07
	.zero		1


	//   ....[24]....
        /*0268*/ 	.word	0x00000850
        /*026c*/ 	.word	0x000000ff
        /*0270*/ 	.word	0x000000c0
        /*0274*/ 	.short	0x0100
        /*0276*/ 	.byte	0x08
	.zero		1


	//   ....[25]....
        /*0278*/ 	.word	0x00000860
        /*027c*/ 	.word	0x000000ff
        /*0280*/ 	.word	0x000000d0
        /*0284*/ 	.short	0x0100
        /*0286*/ 	.byte	0x08
	.zero		1


	//   ....[26]....
        /*0288*/ 	.word	0x00000870
        /*028c*/ 	.word	0x000000ff
        /*0290*/ 	.word	0x000000c8
        /*0294*/ 	.short	0x0100
        /*0296*/ 	.byte	0x08
	.zero		1


	//   ....[27]....
        /*0298*/ 	.word	0x00000880
        /*029c*/ 	.word	0x000000ff
        /*02a0*/ 	.word	0x000000d8
        /*02a4*/ 	.short	0x0100
        /*02a6*/ 	.byte	0x08
	.zero		1


	//   ....[28]....
        /*02a8*/ 	.word	0x00000970
        /*02ac*/ 	.word	0x000000ff
        /*02b0*/ 	.word	0x000000e0
        /*02b4*/ 	.short	0x0100
        /*02b6*/ 	.byte	0x07
	.zero		1


	//   ....[29]....
        /*02b8*/ 	.word	0x00000980
        /*02bc*/ 	.word	0x000000ff
        /*02c0*/ 	.word	0x000000e8
        /*02c4*/ 	.short	0x0100
        /*02c6*/ 	.byte	0x07
	.zero		1


	//   ....[30]....
        /*02c8*/ 	.word	0x00000ac0
        /*02cc*/ 	.word	0x000000ff
        /*02d0*/ 	.word	0x000000f0
        /*02d4*/ 	.short	0x0100
        /*02d6*/ 	.byte	0x07
	.zero		1


	//   ....[31]....
        /*02d8*/ 	.word	0x00000ad0
        /*02dc*/ 	.word	0x000000ff
        /*02e0*/ 	.word	0x00000100
        /*02e4*/ 	.short	0x0100
        /*02e6*/ 	.byte	0x07
	.zero		1


	//   ....[32]....
        /*02e8*/ 	.word	0x00000ae0
        /*02ec*/ 	.word	0x000000ff
        /*02f0*/ 	.word	0x000000f8
        /*02f4*/ 	.short	0x0100
        /*02f6*/ 	.byte	0x07
	.zero		1


	//   ....[33]....
        /*02f8*/ 	.word	0x00000af0
        /*02fc*/ 	.word	0x000000ff
        /*0300*/ 	.word	0x00000108
        /*0304*/ 	.short	0x0100
        /*0306*/ 	.byte	0x07
	.zero		1


	//   ....[34]....
        /*0308*/ 	.word	0x00000c20
        /*030c*/ 	.word	0x000000ff
        /*0310*/ 	.word	0x00000110
        /*0314*/ 	.short	0x0100
        /*0316*/ 	.byte	0x08
	.zero		1


	//   ....[35]....
        /*0318*/ 	.word	0x00000c30
        /*031c*/ 	.word	0x000000ff
        /*0320*/ 	.word	0x00000130
        /*0324*/ 	.short	0x0100
        /*0326*/ 	.byte	0x08
	.zero		1


	//   ....[36]....
        /*0328*/ 	.word	0x00000c40
        /*032c*/ 	.word	0x000000ff
        /*0330*/ 	.word	0x00000118
        /*0334*/ 	.short	0x0100
        /*0336*/ 	.byte	0x08
	.zero		1


	//   ....[37]....
        /*0338*/ 	.word	0x00000c50
        /*033c*/ 	.word	0x000000ff
        /*0340*/ 	.word	0x00000138
        /*0344*/ 	.short	0x0100
        /*0346*/ 	.byte	0x08
	.zero		1


	//   ....[38]....
        /*0348*/ 	.word	0x00000c60
        /*034c*/ 	.word	0x000000ff
        /*0350*/ 	.word	0x00000120
        /*0354*/ 	.short	0x0100
        /*0356*/ 	.byte	0x08
	.zero		1


	//   ....[39]....
        /*0358*/ 	.word	0x00000c70
        /*035c*/ 	.word	0x000000ff
        /*0360*/ 	.word	0x00000140
        /*0364*/ 	.short	0x0100
        /*0366*/ 	.byte	0x08
	.zero		1


	//   ....[40]....
        /*0368*/ 	.word	0x00000c80
        /*036c*/ 	.word	0x000000ff
        /*0370*/ 	.word	0x00000128
        /*0374*/ 	.short	0x0100
        /*0376*/ 	.byte	0x08
	.zero		1


	//   ....[41]....
        /*0378*/ 	.word	0x00000c90
        /*037c*/ 	.word	0x000000ff
        /*0380*/ 	.word	0x00000148
        /*0384*/ 	.short	0x0100
        /*0386*/ 	.byte	0x08
	.zero		1


	//   ....[42]....
        /*0388*/ 	.word	0x00000d80
        /*038c*/ 	.word	0x000000ff
        /*0390*/ 	.word	0x00000150
        /*0394*/ 	.short	0x0100
        /*0396*/ 	.byte	0x07
	.zero		1


	//   ....[43]....
        /*0398*/ 	.word	0x00000d90
        /*039c*/ 	.word	0x000000ff
        /*03a0*/ 	.word	0x00000160
        /*03a4*/ 	.short	0x0100
        /*03a6*/ 	.byte	0x07
	.zero		1


	//   ....[44]....
        /*03a8*/ 	.word	0x00000da0
        /*03ac*/ 	.word	0x000000ff
        /*03b0*/ 	.word	0x00000158
        /*03b4*/ 	.short	0x0100
        /*03b6*/ 	.byte	0x07
	.zero		1


	//   ....[45]....
        /*03b8*/ 	.word	0x00000db0
        /*03bc*/ 	.word	0x000000ff
        /*03c0*/ 	.word	0x00000168
        /*03c4*/ 	.short	0x0100
        /*03c6*/ 	.byte	0x07
	.zero		1


	//   ....[46]....
        /*03c8*/ 	.word	0x000016c0
        /*03cc*/ 	.word	0x00000002
        /*03d0*/ 	.word	0x00000160
        /*03d4*/ 	.short	0x010a
        /*03d6*/ 	.byte	0xff
	.zero		1


	//   ....[47]....
        /*03d8*/ 	.word	0x000016f0
        /*03dc*/ 	.word	0x00000002
        /*03e0*/ 	.word	0x00000150
        /*03e4*/ 	.short	0x0101
        /*03e6*/ 	.byte	0xff
	.zero		1


	//   ....[48]....
        /*03e8*/ 	.word	0x000017c0
        /*03ec*/ 	.word	0x000000ff
        /*03f0*/ 	.word	0x00000060
        /*03f4*/ 	.short	0x010a
        /*03f6*/ 	.byte	0x08
	.zero		1


	//   ....[49]....
        /*03f8*/ 	.word	0x00001860
        /*03fc*/ 	.word	0x000000ff
        /*0400*/ 	.word	0x00000060
        /*0404*/ 	.short	0x010a
        /*0406*/ 	.byte	0x21
	.zero		1


	//   ....[50]....
        /*0408*/ 	.word	0x000019c0
        /*040c*/ 	.word	0x000000ff
        /*0410*/ 	.word	0x00000060
        /*0414*/ 	.short	0x010a
        /*0416*/ 	.byte	0x08
	.zero		1


	//   ....[51]....
        /*0418*/ 	.word	0x00001ad0
        /*041c*/ 	.word	0x000000ff
        /*0420*/ 	.word	0x000000e8
        /*0424*/ 	.short	0x0101
        /*0426*/ 	.byte	0x04
	.zero		1


	//   ....[52]....
        /*0428*/ 	.word	0x00001ae0
        /*042c*/ 	.word	0x000000ff
        /*0430*/ 	.word	0x00000060
        /*0434*/ 	.short	0x010a
        /*0436*/ 	.byte	0x08
	.zero		1


	//   ....[53]....
        /*0438*/ 	.word	0x00001b60
        /*043c*/ 	.word	0x000000ff
        /*0440*/ 	.word	0x00000060
        /*0444*/ 	.short	0x010a
        /*0446*/ 	.byte	0x11
	.zero		1


	//   ....[54]....
        /*0448*/ 	.word	0x00001cc0
        /*044c*/ 	.word	0x000000ff
        /*0450*/ 	.word	0x00000060
        /*0454*/ 	.short	0x010a
        /*0456*/ 	.byte	0x08
	.zero		1


	//   ....[55]....
        /*0458*/ 	.word	0x00001de0
        /*045c*/ 	.word	0x00000002
        /*0460*/ 	.word	0x000000f0
        /*0464*/ 	.short	0x010a
        /*0466*/ 	.byte	0xff
	.zero		1


	//   ....[56]....
        /*0468*/ 	.word	0x00001ea0
        /*046c*/ 	.word	0x00000002
        /*0470*/ 	.word	0x00000000
        /*0474*/ 	.short	0x0101
        /*0476*/ 	.byte	0xff
	.zero		1


	//   ....[57]....
        /*0478*/ 	.word	0x000023f0
        /*047c*/ 	.word	0x000000ff
        /*0480*/ 	.word	0x00000000
        /*0484*/ 	.short	0x010a
        /*0486*/ 	.byte	0x05
	.zero		1


	//   ....[58]....
        /*0488*/ 	.word	0x00002480
        /*048c*/ 	.word	0x000000ff
        /*0490*/ 	.word	0x00000000
        /*0494*/ 	.short	0x010a
        /*0496*/ 	.byte	0x05
	.zero		1


	//   ....[59]....
        /*0498*/ 	.word	0x00002510
        /*049c*/ 	.word	0x000000ff
        /*04a0*/ 	.word	0x00000000
        /*04a4*/ 	.short	0x010a
        /*04a6*/ 	.byte	0x05
	.zero		1


	//   ....[60]....
        /*04a8*/ 	.word	0x000025a0
        /*04ac*/ 	.word	0x000000ff
        /*04b0*/ 	.word	0x00000000
        /*04b4*/ 	.short	0x010a
        /*04b6*/ 	.byte	0x05
	.zero		1


	//   ....[61]....
        /*04b8*/ 	.word	0x00002630
        /*04bc*/ 	.word	0x000000ff
        /*04c0*/ 	.word	0x00000000
        /*04c4*/ 	.short	0x010a
        /*04c6*/ 	.byte	0x05
	.zero		1


	//   ....[62]....
        /*04c8*/ 	.word	0x000026c0
        /*04cc*/ 	.word	0x000000ff
        /*04d0*/ 	.word	0x00000000
        /*04d4*/ 	.short	0x010a
        /*04d6*/ 	.byte	0x05
	.zero		1


	//   ....[63]....
        /*04d8*/ 	.word	0x00002750
        /*04dc*/ 	.word	0x000000ff
        /*04e0*/ 	.word	0x00000000
        /*04e4*/ 	.short	0x010a
        /*04e6*/ 	.byte	0x05
	.zero		1


	//   ....[64]....
        /*04e8*/ 	.word	0x000027e0
        /*04ec*/ 	.word	0x000000ff
        /*04f0*/ 	.word	0x00000000
        /*04f4*/ 	.short	0x010a
        /*04f6*/ 	.byte	0x05
	.zero		1


	//   ....[65]....
        /*04f8*/ 	.word	0x00002870
        /*04fc*/ 	.word	0x000000ff
        /*0500*/ 	.word	0x00000000
        /*0504*/ 	.short	0x010a
        /*0506*/ 	.byte	0x05
	.zero		1


	//   ....[66]....
        /*0508*/ 	.word	0x00002900
        /*050c*/ 	.word	0x000000ff
        /*0510*/ 	.word	0x00000000
        /*0514*/ 	.short	0x010a
        /*0516*/ 	.byte	0x05
	.zero		1


	//   ....[67]....
        /*0518*/ 	.word	0x00002990
        /*051c*/ 	.word	0x000000ff
        /*0520*/ 	.word	0x00000000
        /*0524*/ 	.short	0x010a
        /*0526*/ 	.byte	0x05
	.zero		1


	//   ....[68]....
        /*0528*/ 	.word	0x00002a30
        /*052c*/ 	.word	0x00000000
        /*0530*/ 	.word	0x00000000
        /*0534*/ 	.short	0x010a
        /*0536*/ 	.byte	0xff
	.zero		1


	//   ....[69]....
        /*0538*/ 	.word	0x00002b50
        /*053c*/ 	.word	0x00000000
        /*0540*/ 	.word	0x00000150
        /*0544*/ 	.short	0x010a
        /*0546*/ 	.byte	0xff
	.zero		1


	//   ....[70]....
        /*0548*/ 	.word	0x00002bc0
        /*054c*/ 	.word	0x00000000
        /*0550*/ 	.word	0x00000000
        /*0554*/ 	.short	0x0101
        /*0556*/ 	.byte	0xff
	.zero		1


	//   ....[71]....
        /*0558*/ 	.word	0x00002be0
        /*055c*/ 	.word	0x000000ff
        /*0560*/ 	.word	0x00000100
        /*0564*/ 	.short	0x010a
        /*0566*/ 	.byte	0x05
	.zero		1


	//   ....[72]....
        /*0568*/ 	.word	0x00002d00
        /*056c*/ 	.word	0x00000000
        /*0570*/ 	.word	0x000000f0
        /*0574*/ 	.short	0x010a
        /*0576*/ 	.byte	0xff
	.zero		1


	//   ....[73]....
        /*0578*/ 	.word	0x00002e00
        /*057c*/ 	.word	0x00000000
        /*0580*/ 	.word	0x00000000
        /*0584*/ 	.short	0x0101
        /*0586*/ 	.byte	0xff
	.zero		1


	//   ....[74]....
        /*0588*/ 	.word	0x00002e90
        /*058c*/ 	.word	0x000000ff
        /*0590*/ 	.word	0x00000100
        /*0594*/ 	.short	0x0106
        /*0596*/ 	.byte	0x05
	.zero		1


	//   ....[75]....
        /*0598*/ 	.word	0x00002eb0
        /*059c*/ 	.word	0x000000ff
        /*05a0*/ 	.word	0x00000100
        /*05a4*/ 	.short	0x010a
        /*05a6*/ 	.byte	0x05
	.zero		1


	//   ....[76]....
        /*05a8*/ 	.word	0x00002f40
        /*05ac*/ 	.word	0x000000ff
        /*05b0*/ 	.word	0x00000100
        /*05b4*/ 	.short	0x0106
        /*05b6*/ 	.byte	0x04
	.zero		1


	//   ....[77]....
        /*05b8*/ 	.word	0x00002f80
        /*05bc*/ 	.word	0x00000000
        /*05c0*/ 	.word	0x00000100
        /*05c4*/ 	.short	0x010a
        /*05c6*/ 	.byte	0xff
	.zero		1


	//   ....[78]....
        /*05c8*/ 	.word	0x00003480
        /*05cc*/ 	.word	0x00000000
        /*05d0*/ 	.word	0x000000f0
        /*05d4*/ 	.short	0x010a
        /*05d6*/ 	.byte	0xff
	.zero		1


	//   ....[79]....
        /*05d8*/ 	.word	0x00003590
        /*05dc*/ 	.word	0x00000003
        /*05e0*/ 	.word	0x00000000
        /*05e4*/ 	.short	0x0101
        /*05e6*/ 	.byte	0xff
	.zero		1


	//   ....[80]....
        /*05e8*/ 	.word	0x000035a0
        /*05ec*/ 	.word	0x000000ff
        /*05f0*/ 	.word	0x00000000
        /*05f4*/ 	.short	0x010a
        /*05f6*/ 	.byte	0x04
	.zero		1


	//   ....[81]....
        /*05f8*/ 	.word	0x000035b0
        /*05fc*/ 	.word	0x000000ff
        /*0600*/ 	.word	0x00000130
        /*0604*/ 	.short	0x010a
        /*0606*/ 	.byte	0x08
	.zero		1


	//   ....[82]....
        /*0608*/ 	.word	0x00003680
        /*060c*/ 	.word	0x000000ff
        /*0610*/ 	.word	0x00000000
        /*0614*/ 	.short	0x010a
        /*0616*/ 	.byte	0x07
	.zero		1


	//   ....[83]....
        /*0618*/ 	.word	0x000037c0
        /*061c*/ 	.word	0x000000ff
        /*0620*/ 	.word	0x00000000
        /*0624*/ 	.short	0x010a
        /*0626*/ 	.byte	0x04
	.zero		1


	//   ....[84]....
        /*0628*/ 	.word	0x000039c0
        /*062c*/ 	.word	0x000000ff
        /*0630*/ 	.word	0x00000000
        /*0634*/ 	.short	0x010a
        /*0636*/ 	.byte	0x05
	.zero		1


	//   ....[85]....
        /*0638*/ 	.word	0x00003a50
        /*063c*/ 	.word	0x000000ff
        /*0640*/ 	.word	0x00000000
        /*0644*/ 	.short	0x010a
        /*0646*/ 	.byte	0x05
	.zero		1


	//   ....[86]....
        /*0648*/ 	.word	0x00003ae0
        /*064c*/ 	.word	0x000000ff
        /*0650*/ 	.word	0x00000000
        /*0654*/ 	.short	0x010a
        /*0656*/ 	.byte	0x05
	.zero		1


	//   ....[87]....
        /*0658*/ 	.word	0x00003b70
        /*065c*/ 	.word	0x000000ff
        /*0660*/ 	.word	0x00000000
        /*0664*/ 	.short	0x010a
        /*0666*/ 	.byte	0x07
	.zero		1


	//   ....[88]....
        /*0668*/ 	.word	0x00003ff0
        /*066c*/ 	.word	0x00000000
        /*0670*/ 	.word	0x000000f0
        /*0674*/ 	.short	0x010a
        /*0676*/ 	.byte	0xff
	.zero		1


	//   ....[89]....
        /*0678*/ 	.word	0x000040a0
        /*067c*/ 	.word	0x00000000
        /*0680*/ 	.word	0x00000000
        /*0684*/ 	.short	0x0101
        /*0686*/ 	.byte	0xff
	.zero		1


	//   ....[90]....
        /*0688*/ 	.word	0x000043c0
        /*068c*/ 	.word	0x000000ff
        /*0690*/ 	.word	0x000000e8
        /*0694*/ 	.short	0x010a
        /*0696*/ 	.byte	0x07
	.zero		1


	//   ....[91]....
        /*0698*/ 	.word	0x000045b0
        /*069c*/ 	.word	0x000000ff
        /*06a0*/ 	.word	0x000000d0
        /*06a4*/ 	.short	0x010a
        /*06a6*/ 	.byte	0x07
	.zero		1


	//   ....[92]....
        /*06a8*/ 	.word	0x00004700
        /*06ac*/ 	.word	0x000000ff
        /*06b0*/ 	.word	0x000000c0
        /*06b4*/ 	.short	0x010b
        /*06b6*/ 	.byte	0x07
	.zero		1


	//   ....[93]....
        /*06b8*/ 	.word	0x00004720
        /*06bc*/ 	.word	0x000000ff
        /*06c0*/ 	.word	0x00000000
        /*06c4*/ 	.short	0x0101
        /*06c6*/ 	.byte	0x08
	.zero		1


	//   ....[94]....
        /*06c8*/ 	.word	0x00004770
        /*06cc*/ 	.word	0x000000ff
        /*06d0*/ 	.word	0x000000d8
        /*06d4*/ 	.short	0x010a
        /*06d6*/ 	.byte	0x07
	.zero		1


	//   ....[95]....
        /*06d8*/ 	.word	0x00004950
        /*06dc*/ 	.word	0x000000ff
        /*06e0*/ 	.word	0x000000c8
        /*06e4*/ 	.short	0x010b
        /*06e6*/ 	.byte	0x07
	.zero		1


	//   ....[96]....
        /*06e8*/ 	.word	0x00004970
        /*06ec*/ 	.word	0x000000ff
        /*06f0*/ 	.word	0x00000000
        /*06f4*/ 	.short	0x0101
        /*06f6*/ 	.byte	0x0d
	.zero		1


	//   ....[97]....
        /*06f8*/ 	.word	0x000049a0
        /*06fc*/ 	.word	0x000000ff
        /*0700*/ 	.word	0x000000d0
        /*0704*/ 	.short	0x010a
        /*0706*/ 	.byte	0x07
	.zero		1


	//   ....[98]....
        /*0708*/ 	.word	0x000049e0
        /*070c*/ 	.word	0x00000000
        /*0710*/ 	.word	0x000000d8
        /*0714*/ 	.short	0x010a
        /*0716*/ 	.byte	0xff
	.zero		1


	//   ....[99]....
        /*0718*/ 	.word	0x00004c50
        /*071c*/ 	.word	0x000000ff
        /*0720*/ 	.word	0x000000f0
        /*0724*/ 	.short	0x010a
        /*0726*/ 	.byte	0x05
	.zero		1


	//   ....[100]....
        /*0728*/ 	.word	0x00004d20
        /*072c*/ 	.word	0x000000ff
        /*0730*/ 	.word	0x00000000
        /*0734*/ 	.short	0x0101
        /*0736*/ 	.byte	0x05
	.zero		1


	//   ....[101]....
        /*0738*/ 	.word	0x00005910
        /*073c*/ 	.word	0x00000002
        /*0740*/ 	.word	0x000000c0
        /*0744*/ 	.short	0x010a
        /*0746*/ 	.byte	0xff
	.zero		1


	//   ....[102]....
        /*0748*/ 	.word	0x00005980
        /*074c*/ 	.word	0x00000002
        /*0750*/ 	.word	0x00000110
        /*0754*/ 	.short	0x010a
        /*0756*/ 	.byte	0xff
	.zero		1


	//   ....[103]....
        /*0758*/ 	.word	0x00005b70
        /*075c*/ 	.word	0x00000002
        /*0760*/ 	.word	0x000000c0
        /*0764*/ 	.short	0x010a
        /*0766*/ 	.byte	0xff
	.zero		1


	//   ....[104]....
        /*0768*/ 	.word	0x00005d10
        /*076c*/ 	.word	0x00000000
        /*0770*/ 	.word	0x00000000
        /*0774*/ 	.short	0x0101
        /*0776*/ 	.byte	0xff
	.zero		1


	//   ....[105]....
        /*0778*/ 	.word	0x00005df0
        /*077c*/ 	.word	0x000000ae
        /*0780*/ 	.word	0x00000110
        /*0784*/ 	.short	0x010a
        /*0786*/ 	.byte	0xff
	.zero		1


	//   ....[106]....
        /*0788*/ 	.word	0x00007ae0
        /*078c*/ 	.word	0x00000061
        /*0790*/ 	.word	0x00000000
        /*0794*/ 	.short	0x0101
        /*0796*/ 	.byte	0xff
	.zero		1


	//   ....[107]....
        /*0798*/ 	.word	0x0000d780
        /*079c*/ 	.word	0x00000002
        /*07a0*/ 	.word	0x000000c0
        /*07a4*/ 	.short	0x010a
        /*07a6*/ 	.byte	0xff
	.zero		1


	//   ....[108]....
        /*07a8*/ 	.word	0x0000d8c0
        /*07ac*/ 	.word	0x00000002
        /*07b0*/ 	.word	0x00000160
        /*07b4*/ 	.short	0x010a
        /*07b6*/ 	.byte	0xff
	.zero		1


	//   ....[109]....
        /*07b8*/ 	.word	0x0000d920
        /*07bc*/ 	.word	0x00000002
        /*07c0*/ 	.word	0x00000060
        /*07c4*/ 	.short	0x010a
        /*07c6*/ 	.byte	0xff
	.zero		1


	//   ....[110]....
        /*07c8*/ 	.word	0x0000d980
        /*07cc*/ 	.word	0x00000002
        /*07d0*/ 	.word	0x00000060
        /*07d4*/ 	.short	0x010a
        /*07d6*/ 	.byte	0xff
	.zero		1


	//   ....[111]....
        /*07d8*/ 	.word	0x0000d9d0
        /*07dc*/ 	.word	0x00000002
        /*07e0*/ 	.word	0x000000f0
        /*07e4*/ 	.short	0x010a
        /*07e6*/ 	.byte	0xff
	.zero		1


	//   ....[112]....
        /*07e8*/ 	.word	0x0000da30
        /*07ec*/ 	.word	0x00000000
        /*07f0*/ 	.word	0x00000000
        /*07f4*/ 	.short	0x010a
        /*07f6*/ 	.byte	0xff
	.zero		1


	//   ....[113]....
        /*07f8*/ 	.word	0x0000da90
        /*07fc*/ 	.word	0x00000000
        /*0800*/ 	.word	0x00000000
        /*0804*/ 	.short	0x010a
        /*0806*/ 	.byte	0xff
	.zero		1


	//   ....[114]....
        /*0808*/ 	.word	0x0000daf0
        /*080c*/ 	.word	0x00000000
        /*0810*/ 	.word	0x00000000
        /*0814*/ 	.short	0x010a
        /*0816*/ 	.byte	0xff
	.zero		1


	//   ....[115]....
        /*0818*/ 	.word	0x0000db50
        /*081c*/ 	.word	0x00000000
        /*0820*/ 	.word	0x00000000
        /*0824*/ 	.short	0x010a
        /*0826*/ 	.byte	0xff
	.zero		1


	//   ....[116]....
        /*0828*/ 	.word	0x0000dbb0
        /*082c*/ 	.word	0x00000000
        /*0830*/ 	.word	0x00000000
        /*0834*/ 	.short	0x010a
        /*0836*/ 	.byte	0xff
	.zero		1


	//   ....[117]....
        /*0838*/ 	.word	0x0000dc10
        /*083c*/ 	.word	0x00000000
        /*0840*/ 	.word	0x00000000
        /*0844*/ 	.short	0x010a
        /*0846*/ 	.byte	0xff
	.zero		1


	//   ....[118]....
        /*0848*/ 	.word	0x0000dc70
        /*084c*/ 	.word	0x00000000
        /*0850*/ 	.word	0x00000000
        /*0854*/ 	.short	0x010a
        /*0856*/ 	.byte	0xff
	.zero		1


	//   ....[119]....
        /*0858*/ 	.word	0x0000dcd0
        /*085c*/ 	.word	0x00000000
        /*0860*/ 	.word	0x00000000
        /*0864*/ 	.short	0x010a
        /*0866*/ 	.byte	0xff
	.zero		1


	//   ....[120]....
        /*0868*/ 	.word	0x0000dd30
        /*086c*/ 	.word	0x00000000
        /*0870*/ 	.word	0x00000000
        /*0874*/ 	.short	0x010a
        /*0876*/ 	.byte	0xff
	.zero		1


	//   ....[121]....
        /*0878*/ 	.word	0x0000dd90
        /*087c*/ 	.word	0x00000000
        /*0880*/ 	.word	0x00000000
        /*0884*/ 	.short	0x010a
        /*0886*/ 	.byte	0xff
	.zero		1


	//   ....[122]....
        /*0888*/ 	.word	0x0000ddf0
        /*088c*/ 	.word	0x00000000
        /*0890*/ 	.word	0x00000000
        /*0894*/ 	.short	0x010a
        /*0896*/ 	.byte	0xff
	.zero		1


	//   ....[123]....
        /*0898*/ 	.word	0x0000de40
        /*089c*/ 	.word	0x00000000
        /*08a0*/ 	.word	0x00000150
        /*08a4*/ 	.short	0x010a
        /*08a6*/ 	.byte	0xff
	.zero		1


	//   ....[124]....
        /*08a8*/ 	.word	0x0000dea0
        /*08ac*/ 	.word	0x00000000
        /*08b0*/ 	.word	0x00000100
        /*08b4*/ 	.short	0x010a
        /*08b6*/ 	.byte	0xff
	.zero		1


	//   ....[125]....
        /*08b8*/ 	.word	0x0000def0
        /*08bc*/ 	.word	0x00000000
        /*08c0*/ 	.word	0x000000f0
        /*08c4*/ 	.short	0x010a
        /*08c6*/ 	.byte	0xff
	.zero		1


	//   ....[126]....
        /*08c8*/ 	.word	0x0000df50
        /*08cc*/ 	.word	0x00000000
        /*08d0*/ 	.word	0x00000100
        /*08d4*/ 	.short	0x010a
        /*08d6*/ 	.byte	0xff
	.zero		1


	//   ....[127]....
        /*08d8*/ 	.word	0x0000dfa0
        /*08dc*/ 	.word	0x00000000
        /*08e0*/ 	.word	0x000000f0
        /*08e4*/ 	.short	0x010a
        /*08e6*/ 	.byte	0xff
	.zero		1


	//   ....[128]....
        /*08e8*/ 	.word	0x0000e000
        /*08ec*/ 	.word	0x00000002
        /*08f0*/ 	.word	0x00000130
        /*08f4*/ 	.short	0x010a
        /*08f6*/ 	.byte	0xff
	.zero		1


	//   ....[129]....
        /*08f8*/ 	.word	0x0000e060
        /*08fc*/ 	.word	0x00000000
        /*0900*/ 	.word	0x00000000
        /*0904*/ 	.short	0x010a
        /*0906*/ 	.byte	0xff
	.zero		1


	//   ....[130]....
        /*0908*/ 	.word	0x0000e0c0
        /*090c*/ 	.word	0x00000000
        /*0910*/ 	.word	0x00000000
        /*0914*/ 	.short	0x010a
        /*0916*/ 	.byte	0xff
	.zero		1


	//   ....[131]....
        /*0918*/ 	.word	0x0000e120
        /*091c*/ 	.word	0x00000000
        /*0920*/ 	.word	0x00000000
        /*0924*/ 	.short	0x010a
        /*0926*/ 	.byte	0xff
	.zero		1


	//   ....[132]....
        /*0928*/ 	.word	0x0000e180
        /*092c*/ 	.word	0x00000000
        /*0930*/ 	.word	0x00000000
        /*0934*/ 	.short	0x010a
        /*0936*/ 	.byte	0xff
	.zero		1


	//   ....[133]....
        /*0938*/ 	.word	0x0000e1e0
        /*093c*/ 	.word	0x00000000
        /*0940*/ 	.word	0x00000000
        /*0944*/ 	.short	0x010a
        /*0946*/ 	.byte	0xff
	.zero		1


	//   ....[134]....
        /*0948*/ 	.word	0x0000e230
        /*094c*/ 	.word	0x00000000
        /*0950*/ 	.word	0x000000f0
        /*0954*/ 	.short	0x010a
        /*0956*/ 	.byte	0xff
	.zero		1


	//   ....[135]....
        /*0958*/ 	.word	0x0000e290
        /*095c*/ 	.word	0x00000000
        /*0960*/ 	.word	0x000000e8
        /*0964*/ 	.short	0x010a
        /*0966*/ 	.byte	0xff
	.zero		1


	//   ....[136]....
        /*0968*/ 	.word	0x0000e2f0
        /*096c*/ 	.word	0x00000000
        /*0970*/ 	.word	0x000000d0
        /*0974*/ 	.short	0x010a
        /*0976*/ 	.byte	0xff
	.zero		1


	//   ....[137]....
        /*0978*/ 	.word	0x0000e350
        /*097c*/ 	.word	0x00000000
        /*0980*/ 	.word	0x000000d8
        /*0984*/ 	.short	0x010a
        /*0986*/ 	.byte	0xff
	.zero		1


	//   ....[138]....
        /*0988*/ 	.word	0x0000e3b0
        /*098c*/ 	.word	0x00000000
        /*0990*/ 	.word	0x000000d0
        /*0994*/ 	.short	0x010a
        /*0996*/ 	.byte	0xff
	.zero		1


	//   ....[139]....
        /*0998*/ 	.word	0x0000e410
        /*099c*/ 	.word	0x00000000
        /*09a0*/ 	.word	0x000000f0
        /*09a4*/ 	.short	0x010a
        /*09a6*/ 	.byte	0xff
	.zero		1


	//   ....[140]....
        /*09a8*/ 	.word	0x0000e460
        /*09ac*/ 	.word	0x00000002
        /*09b0*/ 	.word	0x000000c0
        /*09b4*/ 	.short	0x010a
        /*09b6*/ 	.byte	0xff
	.zero		1


	//   ....[141]....
        /*09b8*/ 	.word	0x0000e4b0
        /*09bc*/ 	.word	0x000000ae
        /*09c0*/ 	.word	0x00000110
        /*09c4*/ 	.short	0x010a
        /*09c6*/ 	.byte	0xff
	.zero		1


	//----- nvinfo : EIATTR_NUM_MBARRIERS
	.align		4
.L_49:
        /*09c8*/ 	.byte	0x03, 0x38
        /*09ca*/ 	.short	0x002e


	//----- nvinfo : EIATTR_EXIT_INSTR_OFFSETS
	.align		4
        /*09cc*/ 	.byte	0x04, 0x1c
        /*09ce*/ 	.short	(.L_51 - .L_50)


	//   ....[0]....
.L_50:
        /*09d0*/ 	.word	0x00002a60


	//   ....[1]....
        /*09d4*/ 	.word	0x00002f50


	//   ....[2]....
        /*09d8*/ 	.word	0x00002fb0


	//   ....[3]....
        /*09dc*/ 	.word	0x00003dd0


	//   ....[4]....
        /*09e0*/ 	.word	0x00004a10


	//   ....[5]....
        /*09e4*/ 	.word	0x00004a50


	//   ....[6]....
        /*09e8*/ 	.word	0x0000d8b0


	//----- nvinfo : EIATTR_MAX_THREADS
	.align		4
.L_51:
        /*09ec*/ 	.byte	0x04, 0x05
        /*09ee*/ 	.short	(.L_53 - .L_52)
.L_52:
        /*09f0*/ 	.word	0x00000100
        /*09f4*/ 	.word	0x00000001
        /*09f8*/ 	.word	0x00000001


	//----- nvinfo : EIATTR_CRS_STACK_SIZE
	.align		4
.L_53:
        /*09fc*/ 	.byte	0x04, 0x1e
        /*09fe*/ 	.short	(.L_55 - .L_54)
.L_54:
        /*0a00*/ 	.word	0x00000000


	//----- nvinfo : EIATTR_CBANK_PARAM_SIZE
	.align		4
.L_55:
        /*0a04*/ 	.byte	0x03, 0x19
        /*0a06*/ 	.short	0x0800


	//----- nvinfo : EIATTR_PARAM_CBANK
	.align		4
        /*0a08*/ 	.byte	0x04, 0x0a
        /*0a0a*/ 	.short	(.L_57 - .L_56)
	.align		4
.L_56:
        /*0a0c*/ 	.word	index@(.nv.constant0._ZN7cutlass13device_kernelINS_4gemm6kernel13GemmUniversalIN4cute5tupleIJiiiiEEENS1_10collective13CollectiveMmaINS1_35MainloopSm100TmaUmmaWarpSpecializedILi12ELi2ELi4ENS5_IJNS4_1CILi1EEESB_SB_EEEEENS5_IJNSA_ILi128EEESE_NSA_ILi64EEEEEENS_12float_e4m3_tENS5_IJlSB_lEEESH_SI_NS4_8TiledMMAINS4_8MMA_AtomIJNS4_10MMA_TraitsINS4_19SM100_MMA_F8F6F4_SSEJSH_SH_fSE_SE_NS4_17integral_constantINS4_4UMMA5MajorELSP_0EEESQ_NSN_INSO_7ScaleInELSR_0EEESS_EEEEEENS4_6LayoutISC_NS5_IJNSA_ILi0EEESW_SW_EEEEENS5_IJNS4_10UnderscoreESZ_SZ_EEEEENS4_13SM90_TMA_LOADENS4_14ComposedLayoutINS4_7SwizzleILi2ELi4ELi3EEENS4_18smem_ptr_flag_bitsILi8EEENSV_INS5_IJNSA_ILi8EEESF_EEENS5_IJSF_SB_EEEEEEEvNS4_8identityES12_S1C_vS1D_EENS_8epilogue10collective18CollectiveEpilogueINS1F_23Sm100TmaWarpSpecializedILi2ELi2ELi64ELb0ELb0EEEJSG_NS5_IJNSV_ISE_SB_EENSV_ISF_SB_EEEEESH_SI_SH_SI_NS1F_6fusion15FusionCallbacksIS1J_NS1N_13LinCombEltActINS1F_6thread4SiLuESH_fSH_fLNS_15FloatRoundStyleE2EEESG_S1M_JEEENS4_5SM1004TMEM4LOAD26SM100_TMEM_LOAD_32dp32b64xES12_S1C_NS4_39AutoVectorizingCopyWithAssumedAlignmentILi128EEENS4_14SM90_TMA_STOREES1C_S20_S20_EEEvvEEEEvNT_6ParamsE)
        /*0a10*/ 	.short	0x0380
        /*0a12*/ 	.short	0x0800


	//----- nvinfo : EIATTR_SW_WAR
	.align		4
.L_57:
        /*0a14*/ 	.byte	0x04, 0x36
        /*0a16*/ 	.short	(.L_59 - .L_58)
.L_58:
        /*0a18*/ 	.word	0x00000008
.L_59:


//--------------------- .nv.callgraph             --------------------------
	.section	.nv.callgraph,"",@"SHT_CUDA_CALLGRAPH"
	.align	4
	.sectionentsize	8
	.align		4
        /*0000*/ 	.word	0x00000000
	.align		4
        /*0004*/ 	.word	0xffffffff
	.align		4
        /*0008*/ 	.word	index@(_ZN7cutlass13device_kernelINS_4gemm6kernel13GemmUniversalIN4cute5tupleIJiiiiEEENS1_10collective13CollectiveMmaINS1_35MainloopSm100TmaUmmaWarpSpecializedILi12ELi2ELi4ENS5_IJNS4_1CILi1EEESB_SB_EEEEENS5_IJNSA_ILi128EEESE_NSA_ILi64EEEEEENS_12float_e4m3_tENS5_IJlSB_lEEESH_SI_NS4_8TiledMMAINS4_8MMA_AtomIJNS4_10MMA_TraitsINS4_19SM100_MMA_F8F6F4_SSEJSH_SH_fSE_SE_NS4_17integral_constantINS4_4UMMA5MajorELSP_0EEESQ_NSN_INSO_7ScaleInELSR_0EEESS_EEEEEENS4_6LayoutISC_NS5_IJNSA_ILi0EEESW_SW_EEEEENS5_IJNS4_10UnderscoreESZ_SZ_EEEEENS4_13SM90_TMA_LOADENS4_14ComposedLayoutINS4_7SwizzleILi2ELi4ELi3EEENS4_18smem_ptr_flag_bitsILi8EEENSV_INS5_IJNSA_ILi8EEESF_EEENS5_IJSF_SB_EEEEEEEvNS4_8identityES12_S1C_vS1D_EENS_8epilogue10collective18CollectiveEpilogueINS1F_23Sm100TmaWarpSpecializedILi2ELi2ELi64ELb0ELb0EEEJSG_NS5_IJNSV_ISE_SB_EENSV_ISF_SB_EEEEESH_SI_SH_SI_NS1F_6fusion15FusionCallbacksIS1J_NS1N_13LinCombEltActINS1F_6thread4SiLuESH_fSH_fLNS_15FloatRoundStyleE2EEESG_S1M_JEEENS4_5SM1004TMEM4LOAD26SM100_TMEM_LOAD_32dp32b64xES12_S1C_NS4_39AutoVectorizingCopyWithAssumedAlignmentILi128EEENS4_14SM90_TMA_STOREES1C_S20_S20_EEEvvEEEEvNT_6ParamsE)
	.align		4
        /*000c*/ 	.word	index@(__assertfail)
	.align		4
        /*0010*/ 	.word	0x00000000
	.align		4
        /*0014*/ 	.word	0xfffffffe
	.align		4
        /*0018*/ 	.word	0x00000000
	.align		4
        /*001c*/ 	.word	0xfffffffd
	.align		4
        /*0020*/ 	.word	0x00000000
	.align		4
        /*0024*/ 	.word	0xfffffffc


//--------------------- .nv.constant4             --------------------------
	.section	.nv.constant4,"a",@progbits
	.align	8
	.align		8
.nv.constant4:
        /*0000*/ 	.dword	__assertfail
	.align		8
        /*0008*/ 	.dword	__unnamed_1
	.align		8
        /*0010*/ 	.dword	__unnamed_2
	.align		8
        /*0018*/ 	.dword	_ZN39_INTERNAL_8f99e361_4_k_cu_2594e59a_31184cuda3std3__45__cpo5beginE
	.align		8
        /*0020*/ 	.dword	_ZN39_INTERNAL_8f99e361_4_k_cu_2594e59a_31184cuda3std3__45__cpo3endE
	.align		8
        /*0028*/ 	.dword	_ZN39_INTERNAL_8f99e361_4_k_cu_2594e59a_31184cuda3std3__45__cpo6cbeginE
	.align		8
        /*0030*/ 	.dword	_ZN39_INTERNAL_8f99e361_4_k_cu_2594e59a_31184cuda3std3__45__cpo4cendE
	.align		8
        /*0038*/ 	.dword	_ZN39_INTERNAL_8f99e361_4_k_cu_2594e59a_31184cuda3std3__441_GLOBAL__N__8f99e361_4_k_cu_2594e59a_31186ignoreE
	.align		8
        /*0040*/ 	.dword	_ZN39_INTERNAL_8f99e361_4_k_cu_2594e59a_31184cuda3std3__419piecewise_constructE
	.align		8
        /*0048*/ 	.dword	_ZN39_INTERNAL_8f99e361_4_k_cu_2594e59a_31184cuda3std3__48in_placeE
	.align		8
        /*0050*/ 	.dword	_ZN39_INTERNAL_8f99e361_4_k_cu_2594e59a_31184cuda3std6ranges3__45__cpo4swapE
	.align		8
        /*0058*/ 	.dword	_ZN39_INTERNAL_8f99e361_4_k_cu_2594e59a_31184cuda3std6ranges3__45__cpo9iter_moveE
	.align		8
        /*0060*/ 	.dword	_ZN39_INTERNAL_8f99e361_4_k_cu_2594e59a_31184cute7productE
	.align		8
        /*0068*/ 	.dword	_ZN39_INTERNAL_8f99e361_4_k_cu_2594e59a_31184cute1_E
	.align		8
        /*0070*/ 	.dword	$str$25
	.align		8
        /*0078*/ 	.dword	$str$26
	.align		8
        /*0080*/ 	.dword	$str$27
	.align		8
        /*0088*/ 	.dword	$str$28


//--------------------- .text._ZN7cutlass13device_kernelINS_4gemm6kernel13GemmUniversalIN4cute5tupleIJiiiiEEENS1_10collective13CollectiveMmaINS1_35MainloopSm100TmaUmmaWarpSpecializedILi12ELi2ELi4ENS5_IJNS4_1CILi1EEESB_SB_EEEEENS5_IJNSA_ILi128EEESE_NSA_ILi64EEEEEENS_12float_e4m3_tENS5_IJlSB_lEEESH_SI_NS4_8TiledMMAINS4_8MMA_AtomIJNS4_10MMA_TraitsINS4_19SM100_MMA_F8F6F4_SSEJSH_SH_fSE_SE_NS4_17integral_constantINS4_4UMMA5MajorELSP_0EEESQ_NSN_INSO_7ScaleInELSR_0EEESS_EEEEEENS4_6LayoutISC_NS5_IJNSA_ILi0EEESW_SW_EEEEENS5_IJNS4_10UnderscoreESZ_SZ_EEEEENS4_13SM90_TMA_LOADENS4_14ComposedLayoutINS4_7SwizzleILi2ELi4ELi3EEENS4_18smem_ptr_flag_bitsILi8EEENSV_INS5_IJNSA_ILi8EEESF_EEENS5_IJSF_SB_EEEEEEEvNS4_8identityES12_S1C_vS1D_EENS_8epilogue10collective18CollectiveEpilogueINS1F_23Sm100TmaWarpSpecializedILi2ELi2ELi64ELb0ELb0EEEJSG_NS5_IJNSV_ISE_SB_EENSV_ISF_SB_EEEEESH_SI_SH_SI_NS1F_6fusion15FusionCallbacksIS1J_NS1N_13LinCombEltActINS1F_6thread4SiLuESH_fSH_fLNS_15FloatRoundStyleE2EEESG_S1M_JEEENS4_5SM1004TMEM4LOAD26SM100_TMEM_LOAD_32dp32b64xES12_S1C_NS4_39AutoVectorizingCopyWithAssumedAlignmentILi128EEENS4_14SM90_TMA_STOREES1C_S20_S20_EEEvvEEEEvNT_6ParamsE --------------------------
	.section	.text._ZN7cutlass13device_kernelINS_4gemm6kernel13GemmUniversalIN4cute5tupleIJiiiiEEENS1_10collective13CollectiveMmaINS1_35MainloopSm100TmaUmmaWarpSpecializedILi12ELi2ELi4ENS5_IJNS4_1CILi1EEESB_SB_EEEEENS5_IJNSA_ILi128EEESE_NSA_ILi64EEEEEENS_12float_e4m3_tENS5_IJlSB_lEEESH_SI_NS4_8TiledMMAINS4_8MMA_AtomIJNS4_10MMA_TraitsINS4_19SM100_MMA_F8F6F4_SSEJSH_SH_fSE_SE_NS4_17integral_constantINS4_4UMMA5MajorELSP_0EEESQ_NSN_INSO_7ScaleInELSR_0EEESS_EEEEEENS4_6LayoutISC_NS5_IJNSA_ILi0EEESW_SW_EEEEENS5_IJNS4_10UnderscoreESZ_SZ_EEEEENS4_13SM90_TMA_LOADENS4_14ComposedLayoutINS4_7SwizzleILi2ELi4ELi3EEENS4_18smem_ptr_flag_bitsILi8EEENSV_INS5_IJNSA_ILi8EEESF_EEENS5_IJSF_SB_EEEEEEEvNS4_8identityES12_S1C_vS1D_EENS_8epilogue10collective18CollectiveEpilogueINS1F_23Sm100TmaWarpSpecializedILi2ELi2ELi64ELb0ELb0EEEJSG_NS5_IJNSV_ISE_SB_EENSV_ISF_SB_EEEEESH_SI_SH_SI_NS1F_6fusion15FusionCallbacksIS1J_NS1N_13LinCombEltActINS1F_6thread4SiLuESH_fSH_fLNS_15FloatRoundStyleE2EEESG_S1M_JEEENS4_5SM1004TMEM4LOAD26SM100_TMEM_LOAD_32dp32b64xES12_S1C_NS4_39AutoVectorizingCopyWithAssumedAlignmentILi128EEENS4_14SM90_TMA_STOREES1C_S20_S20_EEEvvEEEEvNT_6ParamsE,"ax",@progbits
	.align	128
.text._ZN7cutlass13device_kernelINS_4gemm6kernel13GemmUniversalIN4cute5tupleIJiiiiEEENS1_10collective13CollectiveMmaINS1_35MainloopSm100TmaUmmaWarpSpecializedILi12ELi2ELi4ENS5_IJNS4_1CILi1EEESB_SB_EEEEENS5_IJNSA_ILi128EEESE_NSA_ILi64EEEEEENS_12float_e4m3_tENS5_IJlSB_lEEESH_SI_NS4_8TiledMMAINS4_8MMA_AtomIJNS4_10MMA_TraitsINS4_19SM100_MMA_F8F6F4_SSEJSH_SH_fSE_SE_NS4_17integral_constantINS4_4UMMA5MajorELSP_0EEESQ_NSN_INSO_7ScaleInELSR_0EEESS_EEEEEENS4_6LayoutISC_NS5_IJNSA_ILi0EEESW_SW_EEEEENS5_IJNS4_10UnderscoreESZ_SZ_EEEEENS4_13SM90_TMA_LOADENS4_14ComposedLayoutINS4_7SwizzleILi2ELi4ELi3EEENS4_18smem_ptr_flag_bitsILi8EEENSV_INS5_IJNSA_ILi8EEESF_EEENS5_IJSF_SB_EEEEEEEvNS4_8identityES12_S1C_vS1D_EENS_8epilogue10collective18CollectiveEpilogueINS1F_23Sm100TmaWarpSpecializedILi2ELi2ELi64ELb0ELb0EEEJSG_NS5_IJNSV_ISE_SB_EENSV_ISF_SB_EEEEESH_SI_SH_SI_NS1F_6fusion15FusionCallbacksIS1J_NS1N_13LinCombEltActINS1F_6thread4SiLuESH_fSH_fLNS_15FloatRoundStyleE2EEESG_S1M_JEEENS4_5SM1004TMEM4LOAD26SM100_TMEM_LOAD_32dp32b64xES12_S1C_NS4_39AutoVectorizingCopyWithAssumedAlignmentILi128EEENS4_14SM90_TMA_STOREES1C_S20_S20_EEEvvEEEEvNT_6ParamsE:
        .type           _ZN7cutlass13device_kernelINS_4gemm6kernel13GemmUniversalIN4cute5tupleIJiiiiEEENS1_10collective13CollectiveMmaINS1_35MainloopSm100TmaUmmaWarpSpecializedILi12ELi2ELi4ENS5_IJNS4_1CILi1EEESB_SB_EEEEENS5_IJNSA_ILi128EEESE_NSA_ILi64EEEEEENS_12float_e4m3_tENS5_IJlSB_lEEESH_SI_NS4_8TiledMMAINS4_8MMA_AtomIJNS4_10MMA_TraitsINS4_19SM100_MMA_F8F6F4_SSEJSH_SH_fSE_SE_NS4_17integral_constantINS4_4UMMA5MajorELSP_0EEESQ_NSN_INSO_7ScaleInELSR_0EEESS_EEEEEENS4_6LayoutISC_NS5_IJNSA_ILi0EEESW_SW_EEEEENS5_IJNS4_10UnderscoreESZ_SZ_EEEEENS4_13SM90_TMA_LOADENS4_14ComposedLayoutINS4_7SwizzleILi2ELi4ELi3EEENS4_18smem_ptr_flag_bitsILi8EEENSV_INS5_IJNSA_ILi8EEESF_EEENS5_IJSF_SB_EEEEEEEvNS4_8identityES12_S1C_vS1D_EENS_8epilogue10collective18CollectiveEpilogueINS1F_23Sm100TmaWarpSpecializedILi2ELi2ELi64ELb0ELb0EEEJSG_NS5_IJNSV_ISE_SB_EENSV_ISF_SB_EEEEESH_SI_SH_SI_NS1F_6fusion15FusionCallbacksIS1J_NS1N_13LinCombEltActINS1F_6thread4SiLuESH_fSH_fLNS_15FloatRoundStyleE2EEESG_S1M_JEEENS4_5SM1004TMEM4LOAD26SM100_TMEM_LOAD_32dp32b64xES12_S1C_NS4_39AutoVectorizingCopyWithAssumedAlignmentILi128EEENS4_14SM90_TMA_STOREES1C_S20_S20_EEEvvEEEEvNT_6ParamsE,@function
        .size           _ZN7cutlass13device_kernelINS_4gemm6kernel13GemmUniversalIN4cute5tupleIJiiiiEEENS1_10collective13CollectiveMmaINS1_35MainloopSm100TmaUmmaWarpSpecializedILi12ELi2ELi4ENS5_IJNS4_1CILi1EEESB_SB_EEEEENS5_IJNSA_ILi128EEESE_NSA_ILi64EEEEEENS_12float_e4m3_tENS5_IJlSB_lEEESH_SI_NS4_8TiledMMAINS4_8MMA_AtomIJNS4_10MMA_TraitsINS4_19SM100_MMA_F8F6F4_SSEJSH_SH_fSE_SE_NS4_17integral_constantINS4_4UMMA5MajorELSP_0EEESQ_NSN_INSO_7ScaleInELSR_0EEESS_EEEEEENS4_6LayoutISC_NS5_IJNSA_ILi0EEESW_SW_EEEEENS5_IJNS4_10UnderscoreESZ_SZ_EEEEENS4_13SM90_TMA_LOADENS4_14ComposedLayoutINS4_7SwizzleILi2ELi4ELi3EEENS4_18smem_ptr_flag_bitsILi8EEENSV_INS5_IJNSA_ILi8EEESF_EEENS5_IJSF_SB_EEEEEEEvNS4_8identityES12_S1C_vS1D_EENS_8epilogue10collective18CollectiveEpilogueINS1F_23Sm100TmaWarpSpecializedILi2ELi2ELi64ELb0ELb0EEEJSG_NS5_IJNSV_ISE_SB_EENSV_ISF_SB_EEEEESH_SI_SH_SI_NS1F_6fusion15FusionCallbacksIS1J_NS1N_13LinCombEltActINS1F_6thread4SiLuESH_fSH_fLNS_15FloatRoundStyleE2EEESG_S1M_JEEENS4_5SM1004TMEM4LOAD26SM100_TMEM_LOAD_32dp32b64xES12_S1C_NS4_39AutoVectorizingCopyWithAssumedAlignmentILi128EEENS4_14SM90_TMA_STOREES1C_S20_S20_EEEvvEEEEvNT_6ParamsE,(.L_x_364 - _ZN7cutlass13device_kernelINS_4gemm6kernel13GemmUniversalIN4cute5tupleIJiiiiEEENS1_10collective13CollectiveMmaINS1_35MainloopSm100TmaUmmaWarpSpecializedILi12ELi2ELi4ENS5_IJNS4_1CILi1EEESB_SB_EEEEENS5_IJNSA_ILi128EEESE_NSA_ILi64EEEEEENS_12float_e4m3_tENS5_IJlSB_lEEESH_SI_NS4_8TiledMMAINS4_8MMA_AtomIJNS4_10MMA_TraitsINS4_19SM100_MMA_F8F6F4_SSEJSH_SH_fSE_SE_NS4_17integral_constantINS4_4UMMA5MajorELSP_0EEESQ_NSN_INSO_7ScaleInELSR_0EEESS_EEEEEENS4_6LayoutISC_NS5_IJNSA_ILi0EEESW_SW_EEEEENS5_IJNS4_10UnderscoreESZ_SZ_EEEEENS4_13SM90_TMA_LOADENS4_14ComposedLayoutINS4_7SwizzleILi2ELi4ELi3EEENS4_18smem_ptr_flag_bitsILi8EEENSV_INS5_IJNSA_ILi8EEESF_EEENS5_IJSF_SB_EEEEEEEvNS4_8identityES12_S1C_vS1D_EENS_8epilogue10collective18CollectiveEpilogueINS1F_23Sm100TmaWarpSpecializedILi2ELi2ELi64ELb0ELb0EEEJSG_NS5_IJNSV_ISE_SB_EENSV_ISF_SB_EEEEESH_SI_SH_SI_NS1F_6fusion15FusionCallbacksIS1J_NS1N_13LinCombEltActINS1F_6thread4SiLuESH_fSH_fLNS_15FloatRoundStyleE2EEESG_S1M_JEEENS4_5SM1004TMEM4LOAD26SM100_TMEM_LOAD_32dp32b64xES12_S1C_NS4_39AutoVectorizingCopyWithAssumedAlignmentILi128EEENS4_14SM90_TMA_STOREES1C_S20_S20_EEEvvEEEEvNT_6ParamsE)
        .other          _ZN7cutlass13device_kernelINS_4gemm6kernel13GemmUniversalIN4cute5tupleIJiiiiEEENS1_10collective13CollectiveMmaINS1_35MainloopSm100TmaUmmaWarpSpecializedILi12ELi2ELi4ENS5_IJNS4_1CILi1EEESB_SB_EEEEENS5_IJNSA_ILi128EEESE_NSA_ILi64EEEEEENS_12float_e4m3_tENS5_IJlSB_lEEESH_SI_NS4_8TiledMMAINS4_8MMA_AtomIJNS4_10MMA_TraitsINS4_19SM100_MMA_F8F6F4_SSEJSH_SH_fSE_SE_NS4_17integral_constantINS4_4UMMA5MajorELSP_0EEESQ_NSN_INSO_7ScaleInELSR_0EEESS_EEEEEENS4_6LayoutISC_NS5_IJNSA_ILi0EEESW_SW_EEEEENS5_IJNS4_10UnderscoreESZ_SZ_EEEEENS4_13SM90_TMA_LOADENS4_14ComposedLayoutINS4_7SwizzleILi2ELi4ELi3EEENS4_18smem_ptr_flag_bitsILi8EEENSV_INS5_IJNSA_ILi8EEESF_EEENS5_IJSF_SB_EEEEEEEvNS4_8identityES12_S1C_vS1D_EENS_8epilogue10collective18CollectiveEpilogueINS1F_23Sm100TmaWarpSpecializedILi2ELi2ELi64ELb0ELb0EEEJSG_NS5_IJNSV_ISE_SB_EENSV_ISF_SB_EEEEESH_SI_SH_SI_NS1F_6fusion15FusionCallbacksIS1J_NS1N_13LinCombEltActINS1F_6thread4SiLuESH_fSH_fLNS_15FloatRoundStyleE2EEESG_S1M_JEEENS4_5SM1004TMEM4LOAD26SM100_TMEM_LOAD_32dp32b64xES12_S1C_NS4_39AutoVectorizingCopyWithAssumedAlignmentILi128EEENS4_14SM90_TMA_STOREES1C_S20_S20_EEEvvEEEEvNT_6ParamsE,@"STO_CUDA_ENTRY STV_DEFAULT"
_ZN7cutlass13device_kernelINS_4gemm6kernel13GemmUniversalIN4cute5tupleIJiiiiEEENS1_10collective13CollectiveMmaINS1_35MainloopSm100TmaUmmaWarpSpecializedILi12ELi2ELi4ENS5_IJNS4_1CILi1EEESB_SB_EEEEENS5_IJNSA_ILi128EEESE_NSA_ILi64EEEEEENS_12float_e4m3_tENS5_IJlSB_lEEESH_SI_NS4_8TiledMMAINS4_8MMA_AtomIJNS4_10MMA_TraitsINS4_19SM100_MMA_F8F6F4_SSEJSH_SH_fSE_SE_NS4_17integral_constantINS4_4UMMA5MajorELSP_0EEESQ_NSN_INSO_7ScaleInELSR_0EEESS_EEEEEENS4_6LayoutISC_NS5_IJNSA_ILi0EEESW_SW_EEEEENS5_IJNS4_10UnderscoreESZ_SZ_EEEEENS4_13SM90_TMA_LOADENS4_14ComposedLayoutINS4_7SwizzleILi2ELi4ELi3EEENS4_18smem_ptr_flag_bitsILi8EEENSV_INS5_IJNSA_ILi8EEESF_EEENS5_IJSF_SB_EEEEEEEvNS4_8identityES12_S1C_vS1D_EENS_8epilogue10collective18CollectiveEpilogueINS1F_23Sm100TmaWarpSpecializedILi2ELi2ELi64ELb0ELb0EEEJSG_NS5_IJNSV_ISE_SB_EENSV_ISF_SB_EEEEESH_SI_SH_SI_NS1F_6fusion15FusionCallbacksIS1J_NS1N_13LinCombEltActINS1F_6thread4SiLuESH_fSH_fLNS_15FloatRoundStyleE2EEESG_S1M_JEEENS4_5SM1004TMEM4LOAD26SM100_TMEM_LOAD_32dp32b64xES12_S1C_NS4_39AutoVectorizingCopyWithAssumedAlignmentILi128EEENS4_14SM90_TMA_STOREES1C_S20_S20_EEEvvEEEEvNT_6ParamsE:
[----:B------:R-:W1:Y:S01]  /*0000*/  LDC R1, c[0x0][0x37c] ;  /* 0x0000df00ff017b82 */ /* 0x000e620000000800 */
[----:B------:R-:W2:Y:S01]  /*0010*/  S2R R247, SR_TID.X ;  /* 0x0000000000f77919 */ /* 0x000ea20000002100 */
[----:B------:R-:W3:Y:S01]  /*0020*/  LDCU.64 UR8, c[0x0][0x890] ;  /* 0x00011200ff0877ac */ /* 0x000ee20008000a00 */
[----:B------:R-:W-:Y:S02]  /*0030*/  PRMT R236, RZ, 0x7610, R236 ;  /* 0x00007610ffec7816 */ /* 0x000fe400000000ec */
[----:B------:R-:W-:Y:S01]  /*0040*/  ELECT P5, URZ, PT ;  /* 0x0000000000ff782f */ /* 0x000fe200038a0000 */
[----:B------:R-:W4:Y:S01]  /*0050*/  LDCU.64 UR42, c[0x0][0x358] ;  /* 0x00006b00ff2a77ac */ /* 0x000f220008000a00 */
[----:B---3--:R-:W-:-:S04]  /*0060*/  UISETP.NE.U32.AND UP2, UPT, UR8, URZ, UPT ;  /* 0x000000ff0800728c */ /* 0x008fc8000bf45070 */
[----:B------:R-:W-:Y:S01]  /*0070*/  UISETP.NE.AND.EX UP2, UPT, UR9, URZ, UPT, UP2 ;  /* 0x000000ff0900728c */ /* 0x000fe2000bf45320 */
[----:B--2---:R-:W-:-:S05]  /*0080*/  SHF.R.U32.HI R250, RZ, 0x5, R247 ;  /* 0x00000005fffa7819 */ /* 0x004fca00000116f7 */
[----:B------:R-:W2:Y:S02]  /*0090*/  SHFL.IDX PT, R0, R250, RZ, 0x1f ;  /* 0x00001ffffa007589 */ /* 0x000ea400000e0000 */
[----:B--2---:R-:W-:Y:S01]  /*00a0*/  R2UR UR4, R0 ;  /* 0x00000000000472ca */ /* 0x004fe200000e0000 */
[----:B-1--4-:R-:W-:Y:S05]  /*00b0*/  BRA.U UP2, `(.L_x_0) ;  /* 0x00000001022c7547 */ /* 0x012fea000b800000 */
[----:B------:R-:W1:Y:S02]  /*00c0*/  LDCU.64 UR6, c[0x0][0x888] ;  /* 0x00011100ff0677ac */ /* 0x000e640008000a00 */
[----:B-1----:R-:W-:-:S04]  /*00d0*/  UISETP.NE.U32.AND UP0, UPT, UR6, URZ, UPT ;  /* 0x000000ff0600728c */ /* 0x002fc8000bf05070 */
[----:B------:R-:W-:-:S09]  /*00e0*/  UISETP.NE.AND.EX UP0, UPT, UR7, URZ, UPT, UP0 ;  /* 0x000000ff0700728c */ /* 0x000fd2000bf05300 */
[----:B------:R-:W-:Y:S05]  /*00f0*/  BRA.U !UP0, `(.L_x_1) ;  /* 0x0000000108107547 */ /* 0x000fea000b800000 */
[----:B------:R-:W1:Y:S02]  /*0100*/  LDC.64 R2, c[0x0][0x888] ;  /* 0x00022200ff027b82 */ /* 0x000e640000000a00 */
[----:B-1----:R1:W5:Y:S01]  /*0110*/  LDG.E R175, desc[UR42][R2.64] ;  /* 0x0000002a02af7981 */ /* 0x002362000c1e1900 */
[----:B------:R-:W-:Y:S01]  /*0120*/  HFMA2 R236, -RZ, RZ, 0, 5.9604644775390625e-08 ;  /* 0x00000001ffec7431 */ /* 0x000fe200000001ff */
[----:B------:R-:W-:Y:S05]  /*0130*/  BRA `(.L_x_0) ;  /* 0x00000000000c7947 */ /* 0x000fea0003800000 */
.L_x_1:
[----:B------:R-:W1:Y:S01]  /*0140*/  LDCU UR5, c[0x0][0x880] ;  /* 0x00011000ff0577ac */ /* 0x000e620008000800 */
[----:B------:R-:W-:Y:S01]  /*0150*/  HFMA2 R236, -RZ, RZ, 0, 5.9604644775390625e-08 ;  /* 0x00000001ffec7431 */ /* 0x000fe200000001ff */
[----:B-1----:R-:W-:Y:S02]  /*0160*/  MOV R175, UR5 ;  /* 0x0000000500af7c02 */ /* 0x002fe40008000f00 */
.L_x_0:
[----:B------:R-:W2:Y:S02]  /*0170*/  LDCU.64 UR6, c[0x0][0x8b0] ;  /* 0x00011600ff0677ac */ /* 0x000ea40008000a00 */
[----:B--2---:R-:W-:-:S04]  /*0180*/  UISETP.NE.U32.AND UP0, UPT, UR6, URZ, UPT ;  /* 0x000000ff0600728c */ /* 0x004fc8000bf05070 */
[----:B------:R-:W-:-:S09]  /*0190*/  UISETP.NE.AND.EX UP0, UPT, UR7, URZ, UPT, UP0 ;  /* 0x000000ff0700728c */ /* 0x000fd2000bf05300 */
[----:B------:R-:W-:Y:S05]  /*01a0*/  BRA.U UP0, `(.L_x_2) ;  /* 0x0000000100247547 */ /* 0x000fea000b800000 */
[----:B------:R-:W2:Y:S02]  /*01b0*/  LDCU.64 UR6, c[0x0][0x8a8] ;  /* 0x00011500ff0677ac */ /* 0x000ea40008000a00 */
[----:B--2---:R-:W-:-:S04]  /*01c0*/  UISETP.NE.U32.AND UP0, UPT, UR6, URZ, UPT ;  /* 0x000000ff0600728c */ /* 0x004fc8000bf05070 */
[----:B------:R-:W-:-:S09]  /*01d0*/  UISETP.NE.AND.EX UP0, UPT, UR7, URZ, UPT, UP0 ;  /* 0x000000ff0700728c */ /* 0x000fd2000bf05300 */
[----:B------:R-:W-:Y:S05]  /*01e0*/  BRA.U !UP0, `(.L_x_3) ;  /* 0x00000001080c7547 */ /* 0x000fea000b800000 */
[----:B-1----:R-:W1:Y:S02]  /*01f0*/  LDC.64 R2, c[0x0][0x8a8] ;  /* 0x00022a00ff027b82 */ /* 0x002e640000000a00 */
[----:B-1----:R2:W5:Y:S01]  /*0200*/  LDG.E R133, desc[UR42][R2.64] ;  /* 0x0000002a02857981 */ /* 0x002562000c1e1900 */
[----:B------:R-:W-:Y:S05]  /*0210*/  BRA `(.L_x_2) ;  /* 0x0000000000087947 */ /* 0x000fea0003800000 */
.L_x_3:
[----:B------:R-:W2:Y:S02]  /*0220*/  LDCU UR5, c[0x0][0x8a0] ;  /* 0x00011400ff0577ac */ /* 0x000ea40008000800 */
[----:B--2---:R-:W-:Y:S02]  /*0230*/  MOV R133, UR5 ;  /* 0x0000000500857c02 */ /* 0x004fe40008000f00 */
.L_x_2:
[----:B------:R-:W-:Y:S01]  /*0240*/  IMAD.U32 R0, RZ, RZ, UR4 ;  /* 0x00000004ff007e24 */ /* 0x000fe2000f8e00ff */
[----:B------:R-:W-:Y:S04]  /*0250*/  BSSY.RECONVERGENT B0, `(.L_x_4) ;  /* 0x000000c000007945 */ /* 0x000fe80003800200 */
[C---:B------:R-:W-:Y:S02]  /*0260*/  ISETP.NE.OR P1, PT, R0.reuse, 0x1, !P5 ;  /* 0x000000010000780c */ /* 0x040fe40006f25670 */
[----:B------:R-:W-:-:S11]  /*0270*/  ISETP.NE.OR P0, PT, R0, 0x3, !P5 ;  /* 0x000000030000780c */ /* 0x000fd60006f05670 */
[----:B------:R-:W-:Y:S05]  /*0280*/  @P1 BRA `(.L_x_5) ;  /* 0x0000000000201947 */ /* 0x000fea0003800000 */
[----:B------:R-:W3:Y:S02]  /*0290*/  LDCU.64 UR6, c[0x0][0x348] ;  /* 0x00006900ff0677ac */ /* 0x000ee40008000a00 */
[----:B---3--:R-:W-:Y:S02]  /*02a0*/  UIADD3 UR10, UP1, UPT, UR6, 0x80, URZ ;  /* 0x00000080060a7890 */ /* 0x008fe4000ff3e0ff */
[----:B------:R-:W-:Y:S02]  /*02b0*/  UIADD3 UR6, UP0, UPT, UR6, 0x180, URZ ;  /* 0x0000018006067890 */ /* 0x000fe4000ff1e0ff */
[----:B------:R-:W-:Y:S02]  /*02c0*/  UIADD3.X UR11, UPT, UPT, URZ, UR7, URZ, UP1, !UPT ;  /* 0x00000007ff0b7290 */ /* 0x000fe40008ffe4ff */
[----:B------:R-:W-:-:S07]  /*02d0*/  UIADD3.X UR7, UPT, UPT, URZ, UR7, URZ, UP0, !UPT ;  /* 0x00000007ff077290 */ /* 0x000fce00087fe4ff */
[----:B------:R3:W-:Y:S02]  /*02e0*/  UTMACCTL.PF [UR10] ;  /* 0x000000000a0079b9 */ /* 0x0007e40008040000 */
[----:B------:R3:W-:Y:S02]  /*02f0*/  UTMACCTL.PF [UR6] ;  /* 0x00000000060079b9 */ /* 0x0007e40008040000 */
[----:B---3--:R-:W-:Y:S01]  /*0300*/  NOP ;  /* 0x0000000000007918 */ /* 0x008fe20000000000 */
.L_x_5:
[----:B------:R-:W-:Y:S05]  /*0310*/  BSYNC.RECONVERGENT B0 ;  /* 0x0000000000007941 */ /* 0x000fea0003800200 */
.L_x_4:
[----:B------:R-:W-:Y:S04]  /*0320*/  BSSY.RECONVERGENT B0, `(.L_x_6) ;  /* 0x000000a000007945 */ /* 0x000fe80003800200 */
        /* <DEDUP_REMOVED lines=9> */
.L_x_7:
[----:B------:R-:W-:Y:S05]  /*03c0*/  BSYNC.RECONVERGENT B0 ;  /* 0x0000000000007941 */ /* 0x000fea0003800200 */
.L_x_6:
[----:B------:R-:W3:Y:S01]  /*03d0*/  LDCU.64 UR6, c[0x0][0x888] ;  /* 0x00011100ff0677ac */ /* 0x000ee20008000a00 */
[----:B------:R-:W-:Y:S02]  /*03e0*/  UISETP.EQ.U32.AND UP1, UPT, UR8, URZ, UPT ;  /* 0x000000ff0800728c */ /* 0x000fe4000bf22070 */
[----:B------:R-:W-:Y:S02]  /*03f0*/  UPLOP3.LUT UP3, UPT, UPT, UPT, UPT, 0x40, 0x4 ;  /* 0x000000000004789c */ /* 0x000fe40003f6e870 */
[----:B---3--:R-:W-:-:S04]  /*0400*/  UISETP.NE.U32.AND UP0, UPT, UR6, URZ, UPT ;  /* 0x000000ff0600728c */ /* 0x008fc8000bf05070 */
[----:B------:R-:W-:-:S04]  /*0410*/  UISETP.NE.AND.EX UP0, UPT, UR7, URZ, UPT, UP0 ;  /* 0x000000ff0700728c */ /* 0x000fc8000bf05300 */
[----:B------:R-:W-:-:S04]  /*0420*/  UISETP.EQ.OR.EX UP4, UPT, UR9, URZ, !UP0, UP1 ;  /* 0x000000ff0900728c */ /* 0x000fc8000c782710 */
[----:B------:R-:W-:-:S05]  /*0430*/  UP2UR UR53, UPR, URZ, 0x10 ;  /* 0x00000010ff357883 */ /* 0x000fca0008000000 */
[----:B------:R-:W-:Y:S07]  /*0440*/  BRA.U !UP4, `(.L_x_8) ;  /* 0x000000010c147547 */ /* 0x000fee000b800000 */
[----:B------:R-:W-:Y:S01]  /*0450*/  PLOP3.LUT P1, PT, PT, PT, UP2, 0x80, 0x8 ;  /* 0x000000000008781c */ /* 0x000fe20003f2f028 */
[----:B------:R-:W-:-:S12]  /*0460*/  UPLOP3.LUT UP3, UPT, UPT, UPT, UP0, 0x40, 0x4 ;  /* 0x000000000004789c */ /* 0x000fd80003f6e800 */
[----:B-----5:R-:W-:-:S13]  /*0470*/  @!P1 FSETP.EQ.AND P0, PT, R175, RZ, PT ;  /* 0x000000ffaf00920b */ /* 0x020fda0003f02000 */
[----:B------:R-:W-:Y:S01]  /*0480*/  @!P1 VOTEU.ANY UP1, P0 ;  /* 0x0000000000ff9886 */ /* 0x000fe20000020100 */
[----:B------:R-:W-:-:S11]  /*0490*/  @!UP2 UPLOP3.LUT UP3, UPT, UPT, UPT, UP1, 0x80, 0x8 ;  /* 0x000000000008a89c */ /* 0x000fd60003f6f010 */
.L_x_8:
[----:B-12---:R-:W1:Y:S01]  /*04a0*/  SHFL.IDX PT, R2, R250, RZ, 0x1f ;  /* 0x00001ffffa027589 */ /* 0x006e6200000e0000 */
[----:B------:R-:W-:-:S04]  /*04b0*/  UISETP.NE.AND UP1, UPT, UR4, 0x2, UPT ;  /* 0x000000020400788c */ /* 0x000fc8000bf25270 */
[----:B------:R-:W-:Y:S01]  /*04c0*/  USEL UR6, URZ, 0x1, UP1 ;  /* 0x00000001ff067887 */ /* 0x000fe20008800000 */
[----:B-1----:R-:W-:-:S13]  /*04d0*/  ISETP.NE.AND P0, PT, R2, RZ, PT ;  /* 0x000000ff0200720c */ /* 0x002fda0003f05270 */
[----:B------:R-:W-:Y:S05]  /*04e0*/  @P0 BRA `(.L_x_9) ;  /* 0x0000000000940947 */ /* 0x000fea0003800000 */
[----:B------:R-:W-:Y:S01]  /*04f0*/  ELECT P0, URZ, PT ;  /* 0x0000000000ff782f */ /* 0x000fe20003800000 */
[----:B------:R-:W-:-:S12]  /*0500*/  BSSY.RECONVERGENT B0, `(.L_x_9) ;  /* 0x0000023000007945 */ /* 0x000fd80003800200 */
[----:B------:R-:W-:Y:S05]  /*0510*/  @!P0 BRA `(.L_x_10) ;  /* 0x0000000000848947 */ /* 0x000fea0003800000 */
[----:B------:R-:W1:Y:S01]  /*0520*/  S2UR UR7, SR_CgaCtaId ;  /* 0x00000000000779c3 */ /* 0x000e620000008800 */
[----:B------:R-:W-:Y:S01]  /*0530*/  UMOV UR8, 0x400 ;  /* 0x0000040000087882 */ /* 0x000fe20000000000 */
[----:B------:R-:W-:Y:S01]  /*0540*/  UMOV UR5, 0x1 ;  /* 0x0000000100057882 */ /* 0x000fe20000000000 */
[----:B-1----:R-:W-:Y:S02]  /*0550*/  ULEA UR7, UR7, UR8, 0x18 ;  /* 0x0000000807077291 */ /* 0x002fe4000f8ec0ff */
[----:B------:R-:W-:-:S04]  /*0560*/  UIADD3 UR8, UPT, UPT, -UR5, 0x100000, URZ ;  /* 0x0010000005087890 */ /* 0x000fc8000fffe1ff */
[----:B------:R-:W-:Y:S02]  /*0570*/  USHF.L.U32 UR9, UR8, 0xb, URZ ;  /* 0x0000000b08097899 */ /* 0x000fe400080006ff */
[----:B------:R-:W-:Y:S01]  /*0580*/  USHF.L.U32 UR8, UR8, 0x1, URZ ;  /* 0x0000000108087899 */ /* 0x000fe200080006ff */
[----:B------:R-:W1:Y:S11]  /*0590*/  FENCE.VIEW.ASYNC.S ;  /* 0x00000000000073c6 */ /* 0x000e760000000000 */
[----:B-1----:R1:W2:Y:S01]  /*05a0*/  SYNCS.EXCH.64 URZ, [UR7], UR8 ;  /* 0x0000000807ff75b2 */ /* 0x0022a20008000100 */
[----:B------:R1:W3:Y:S01]  /*05b0*/  SYNCS.EXCH.64 URZ, [UR7+0x60], UR8 ;  /* 0x0000600807ff75b2 */ /* 0x0002e20008000100 */
[----:B------:R1:W4:Y:S01]  /*05c0*/  SYNCS.EXCH.64 URZ, [UR7+0x8], UR8 ;  /* 0x0000080807ff75b2 */ /* 0x0003220008000100 */
[----:B------:R1:W1:Y:S01]  /*05d0*/  SYNCS.EXCH.64 URZ, [UR7+0x68], UR8 ;  /* 0x0000680807ff75b2 */ /* 0x0002620008000100 */
        /* <DEDUP_REMOVED lines=20> */
[----:B--2---:R-:W-:Y:S01]  /*0720*/  NOP ;  /* 0x0000000000007918 */ /* 0x004fe20000000000 */
.L_x_10:
[----:B-1----:R-:W-:Y:S05]  /*0730*/  BSYNC.RECONVERGENT B0 ;  /* 0x0000000000007941 */ /* 0x002fea0003800200 */
.L_x_9:
[----:B------:R-:W1:Y:S01]  /*0740*/  SHFL.IDX PT, R2, R250, RZ, 0x1f ;  /* 0x00001ffffa027589 */ /* 0x000e6200000e0000 */
[----:B------:R-:W-:Y:S01]  /*0750*/  NOP ;  /* 0x0000000000007918 */ /* 0x000fe20000000000 */
[----:B-1----:R-:W-:-:S13]  /*0760*/  ISETP.NE.AND P0, PT, R2, 0x1, PT ;  /* 0x000000010200780c */ /* 0x002fda0003f05270 */
[----:B------:R-:W-:Y:S05]  /*0770*/  @P0 BRA `(.L_x_11) ;  /* 0x0000000000480947 */ /* 0x000fea0003800000 */
[----:B------:R-:W1:Y:S01]  /*0780*/  S2UR UR8, SR_CgaCtaId ;  /* 0x00000000000879c3 */ /* 0x000e620000008800 */
[----:B------:R-:W-:Y:S01]  /*0790*/  UMOV UR9, 0x400 ;  /* 0x0000040000097882 */ /* 0x000fe20000000000 */
[----:B------:R-:W-:Y:S01]  /*07a0*/  UMOV UR7, 0x20 ;  /* 0x0000002000077882 */ /* 0x000fe20000000000 */
[----:B------:R-:W-:Y:S01]  /*07b0*/  UMOV UR5, 0x80 ;  /* 0x0000008000057882 */ /* 0x000fe20000000000 */
[----:B------:R-:W-:-:S04]  /*07c0*/  UIADD3 UR10, UPT, UPT, -UR7, 0x100000, URZ ;  /* 0x00100000070a7890 */ /* 0x000fc8000fffe1ff */
[----:B------:R-:W-:Y:S02]  /*07d0*/  USHF.L.U32 UR11, UR10, 0xb, URZ ;  /* 0x0000000b0a0b7899 */ /* 0x000fe400080006ff */
[----:B------:R-:W-:Y:S02]  /*07e0*/  USHF.L.U32 UR10, UR10, 0x1, URZ ;  /* 0x000000010a0a7899 */ /* 0x000fe400080006ff */
[----:B------:R-:W-:-:S04]  /*07f0*/  UIADD3 UR12, UPT, UPT, -UR5, 0x100000, URZ ;  /* 0x00100000050c7890 */ /* 0x000fc8000fffe1ff */
[----:B------:R-:W-:Y:S02]  /*0800*/  USHF.L.U32 UR13, UR12, 0xb, URZ ;  /* 0x0000000b0c0d7899 */ /* 0x000fe400080006ff */
[----:B------:R-:W-:Y:S01]  /*0810*/  USHF.L.U32 UR12, UR12, 0x1, URZ ;  /* 0x000000010c0c7899 */ /* 0x000fe200080006ff */
[----:B------:R-:W-:Y:S01]  /*0820*/  ELECT P0, URZ, PT ;  /* 0x0000000000ff782f */ /* 0x000fe20003800000 */
[----:B-1----:R-:W-:Y:S01]  /*0830*/  ULEA UR8, UR8, UR9, 0x18 ;  /* 0x0000000908087291 */ /* 0x002fe2000f8ec0ff */
[----:B------:R-:W1:Y:S11]  /*0840*/  FENCE.VIEW.ASYNC.S ;  /* 0x00000000000073c6 */ /* 0x000e760000000000 */
[----:B-1----:R1:W2:Y:S01]  /*0850*/  SYNCS.EXCH.64 URZ, [UR8+0xc0], UR10 ;  /* 0x0000c00a08ff75b2 */ /* 0x0022a20008000100 */
[----:B------:R1:W1:Y:S01]  /*0860*/  SYNCS.EXCH.64 URZ, [UR8+0xd0], UR12 ;  /* 0x0000d00c08ff75b2 */ /* 0x0002620008000100 */
[----:B------:R1:W1:Y:S01]  /*0870*/  SYNCS.EXCH.64 URZ, [UR8+0xc8], UR10 ;  /* 0x0000c80a08ff75b2 */ /* 0x0002620008000100 */
[----:B------:R1:W1:Y:S01]  /*0880*/  SYNCS.EXCH.64 URZ, [UR8+0xd8], UR12 ;  /* 0x0000d80c08ff75b2 */ /* 0x0002620008000100 */
[----:B------:R-:W-:Y:S01]  /*0890*/  NOP ;  /* 0x0000000000007918 */ /* 0x000fe20000000000 */
.L_x_11:
[----:B------:R-:W3:Y:S01]  /*08a0*/  SHFL.IDX PT, R2, R250, RZ, 0x1f ;  /* 0x00001ffffa027589 */ /* 0x000ee200000e0000 */
[----:B------:R-:W-:Y:S01]  /*08b0*/  NOP ;  /* 0x0000000000007918 */ /* 0x000fe20000000000 */
[----:B---3--:R-:W-:-:S13]  /*08c0*/  ISETP.NE.AND P0, PT, R2, 0x3, PT ;  /* 0x000000030200780c */ /* 0x008fda0003f05270 */
[----:B------:R-:W-:Y:S05]  /*08d0*/  @P0 BRA `(.L_x_12) ;  /* 0x0000000000300947 */ /* 0x000fea0003800000 */
[----:B------:R-:W3:Y:S01]  /*08e0*/  S2UR UR7, SR_CgaCtaId ;  /* 0x00000000000779c3 */ /* 0x000ee20000008800 */
[----:B-1----:R-:W-:Y:S01]  /*08f0*/  UMOV UR8, 0x400 ;  /* 0x0000040000087882 */ /* 0x002fe20000000000 */
[----:B------:R-:W-:Y:S01]  /*0900*/  UMOV UR5, 0x20 ;  /* 0x0000002000057882 */ /* 0x000fe20000000000 */
[----:B------:R-:W-:Y:S01]  /*0910*/  ELECT P0, URZ, PT ;  /* 0x0000000000ff782f */ /* 0x000fe20003800000 */
[----:B---3--:R-:W-:Y:S02]  /*0920*/  ULEA UR7, UR7, UR8, 0x18 ;  /* 0x0000000807077291 */ /* 0x008fe4000f8ec0ff */
[----:B------:R-:W-:-:S04]  /*0930*/  UIADD3 UR8, UPT, UPT, -UR5, 0x100000, URZ ;  /* 0x0010000005087890 */ /* 0x000fc8000fffe1ff */
[----:B------:R-:W-:Y:S02]  /*0940*/  USHF.L.U32 UR9, UR8, 0xb, URZ ;  /* 0x0000000b08097899 */ /* 0x000fe400080006ff */
[----:B------:R-:W-:Y:S01]  /*0950*/  USHF.L.U32 UR8, UR8, 0x1, URZ ;  /* 0x0000000108087899 */ /* 0x000fe200080006ff */
[----:B------:R-:W1:Y:S11]  /*0960*/  FENCE.VIEW.ASYNC.S ;  /* 0x00000000000073c6 */ /* 0x000e760000000000 */
[----:B-1----:R3:W1:Y:S01]  /*0970*/  SYNCS.EXCH.64 URZ, [UR7+0xe0], UR8 ;  /* 0x0000e00807ff75b2 */ /* 0x0026620008000100 */
[----:B------:R3:W1:Y:S02]  /*0980*/  SYNCS.EXCH.64 URZ, [UR7+0xe8], UR8 ;  /* 0x0000e80807ff75b2 */ /* 0x0006640008000100 */
[----:B---3--:R-:W-:Y:S01]  /*0990*/  NOP ;  /* 0x0000000000007918 */ /* 0x008fe20000000000 */
.L_x_12:
[----:B------:R-:W3:Y:S01]  /*09a0*/  SHFL.IDX PT, R2, R250, RZ, 0x1f ;  /* 0x00001ffffa027589 */ /* 0x000ee200000e0000 */
[----:B------:R-:W-:Y:S01]  /*09b0*/  NOP ;  /* 0x0000000000007918 */ /* 0x000fe20000000000 */
[----:B---3--:R-:W-:-:S13]  /*09c0*/  ISETP.NE.AND P0, PT, R2, 0x4, PT ;  /* 0x000000040200780c */ /* 0x008fda0003f05270 */
[----:B------:R-:W-:Y:S05]  /*09d0*/  @P0 BRA `(.L_x_13) ;  /* 0x00000000004c0947 */ /* 0x000fea0003800000 */
[----:B------:R-:W3:Y:S01]  /*09e0*/  S2UR UR7, SR_CgaCtaId ;  /* 0x00000000000779c3 */ /* 0x000ee20000008800 */
[----:B------:R-:W-:Y:S01]  /*09f0*/  UMOV UR9, 0xe0 ;  /* 0x000000e000097882 */ /* 0x000fe20000000000 */
[----:B-1----:R-:W-:Y:S01]  /*0a00*/  UMOV UR8, 0x400 ;  /* 0x0000040000087882 */ /* 0x002fe20000000000 */
[----:B------:R-:W-:Y:S01]  /*0a10*/  USEL UR9, UR9, 0x100, UP3 ;  /* 0x0000010009097887 */ /* 0x000fe20009800000 */
[----:B------:R-:W-:Y:S01]  /*0a20*/  UMOV UR5, 0x1 ;  /* 0x0000000100057882 */ /* 0x000fe20000000000 */
[----:B------:R-:W-:Y:S01]  /*0a30*/  ELECT P0, URZ, PT ;  /* 0x0000000000ff782f */ /* 0x000fe20003800000 */
[----:B------:R-:W-:-:S04]  /*0a40*/  UIADD3 UR10, UPT, UPT, -UR5, 0x100000, URZ ;  /* 0x00100000050a7890 */ /* 0x000fc8000fffe1ff */
[----:B------:R-:W-:Y:S02]  /*0a50*/  USHF.L.U32 UR11, UR10, 0xb, URZ ;  /* 0x0000000b0a0b7899 */ /* 0x000fe400080006ff */
[----:B------:R-:W-:Y:S02]  /*0a60*/  USHF.L.U32 UR10, UR10, 0x1, URZ ;  /* 0x000000010a0a7899 */ /* 0x000fe400080006ff */
[----:B---3--:R-:W-:Y:S02]  /*0a70*/  ULEA UR7, UR7, UR8, 0x18 ;  /* 0x0000000807077291 */ /* 0x008fe4000f8ec0ff */
[----:B------:R-:W-:-:S04]  /*0a80*/  UIADD3 UR8, UPT, UPT, -UR9, 0x100000, URZ ;  /* 0x0010000009087890 */ /* 0x000fc8000fffe1ff */
[----:B------:R-:W-:Y:S02]  /*0a90*/  USHF.L.U32 UR9, UR8, 0xb, URZ ;  /* 0x0000000b08097899 */ /* 0x000fe400080006ff */
[----:B------:R-:W-:Y:S01]  /*0aa0*/  USHF.L.U32 UR8, UR8, 0x1, URZ ;  /* 0x0000000108087899 */ /* 0x000fe200080006ff */
[----:B------:R-:W1:Y:S03]  /*0ab0*/  FENCE.VIEW.ASYNC.S ;  /* 0x00000000000073c6 */ /* 0x000e660000000000 */
[----:B-1----:R3:W1:Y:S08]  /*0ac0*/  SYNCS.EXCH.64 URZ, [UR7+0xf0], UR10 ;  /* 0x0000f00a07ff75b2 */ /* 0x0026700008000100 */
[----:B------:R3:W1:Y:S01]  /*0ad0*/  SYNCS.EXCH.64 URZ, [UR7+0x100], UR8 ;  /* 0x0001000807ff75b2 */ /* 0x0006620008000100 */
[----:B------:R3:W1:Y:S01]  /*0ae0*/  SYNCS.EXCH.64 URZ, [UR7+0xf8], UR10 ;  /* 0x0000f80a07ff75b2 */ /* 0x0006620008000100 */
[----:B------:R3:W1:Y:S02]  /*0af0*/  SYNCS.EXCH.64 URZ, [UR7+0x108], UR8 ;  /* 0x0001080807ff75b2 */ /* 0x0006640008000100 */
[----:B---3--:R-:W-:Y:S01]  /*0b00*/  NOP ;  /* 0x0000000000007918 */ /* 0x008fe20000000000 */
.L_x_13:
[----:B------:R-:W3:Y:S01]  /*0b10*/  SHFL.IDX PT, R2, R250, RZ, 0x1f ;  /* 0x00001ffffa027589 */ /* 0x000ee200000e0000 */
[----:B------:R-:W-:Y:S01]  /*0b20*/  NOP ;  /* 0x0000000000007918 */ /* 0x000fe20000000000 */
[----:B---3--:R-:W-:-:S13]  /*0b30*/  ISETP.NE.AND P0, PT, R2, 0x5, PT ;  /* 0x000000050200780c */ /* 0x008fda0003f05270 */
[----:B------:R-:W-:Y:S05]  /*0b40*/  @P0 BRA `(.L_x_14) ;  /* 0x0000000000580947 */ /* 0x000fea0003800000 */
[----:B-1----:R-:W1:Y:S01]  /*0b50*/  S2UR UR8, SR_CgaCtaId ;  /* 0x00000000000879c3 */ /* 0x002e620000008800 */
        /* <DEDUP_REMOVED lines=12> */
[----:B-1----:R3:W1:Y:S01]  /*0c20*/  SYNCS.EXCH.64 URZ, [UR8+0x110], UR10 ;  /* 0x0001100a08ff75b2 */ /* 0x0026620008000100 */
[----:B------:R3:W1:Y:S01]  /*0c30*/  SYNCS.EXCH.64 URZ, [UR8+0x130], UR12 ;  /* 0x0001300c08ff75b2 */ /* 0x0006620008000100 */
[----:B------:R3:W1:Y:S01]  /*0c40*/  SYNCS.EXCH.64 URZ, [UR8+0x118], UR10 ;  /* 0x0001180a08ff75b2 */ /* 0x0006620008000100 */
[----:B------:R3:W1:Y:S01]  /*0c50*/  SYNCS.EXCH.64 URZ, [UR8+0x138], UR12 ;  /* 0x0001380c08ff75b2 */ /* 0x0006620008000100 */
[----:B------:R3:W1:Y:S01]  /*0c60*/  SYNCS.EXCH.64 URZ, [UR8+0x120], UR10 ;  /* 0x0001200a08ff75b2 */ /* 0x0006620008000100 */
[----:B------:R3:W1:Y:S01]  /*0c70*/  SYNCS.EXCH.64 URZ, [UR8+0x140], UR12 ;  /* 0x0001400c08ff75b2 */ /* 0x0006620008000100 */
[----:B------:R3:W1:Y:S01]  /*0c80*/  SYNCS.EXCH.64 URZ, [UR8+0x128], UR10 ;  /* 0x0001280a08ff75b2 */ /* 0x0006620008000100 */
[----:B------:R3:W1:Y:S02]  /*0c90*/  SYNCS.EXCH.64 URZ, [UR8+0x148], UR12 ;  /* 0x0001480c08ff75b2 */ /* 0x0006640008000100 */
[----:B---3--:R-:W-:Y:S01]  /*0ca0*/  NOP ;  /* 0x0000000000007918 */ /* 0x008fe20000000000 */
.L_x_14:
        /* <DEDUP_REMOVED lines=14> */
[----:B------:R3:W1:Y:S01]  /*0d90*/  SYNCS.EXCH.64 URZ, [UR7+0x160], UR8 ;  /* 0x0001600807ff75b2 */ /* 0x0006620008000100 */
[----:B------:R3:W1:Y:S01]  /*0da0*/  SYNCS.EXCH.64 URZ, [UR7+0x158], UR8 ;  /* 0x0001580807ff75b2 */ /* 0x0006620008000100 */
[----:B------:R3:W1:Y:S02]  /*0db0*/  SYNCS.EXCH.64 URZ, [UR7+0x168], UR8 ;  /* 0x0001680807ff75b2 */ /* 0x0006640008000100 */
[----:B---3--:R-:W-:Y:S01]  /*0dc0*/  NOP ;  /* 0x0000000000007918 */ /* 0x008fe20000000000 */
.L_x_15:
[----:B------:R-:W3:Y:S01]  /*0dd0*/  S2UR UR9, SR_CTAID.X ;  /* 0x00000000000979c3 */ /* 0x000ee20000002500 */
[----:B------:R-:W-:-:S05]  /*0de0*/  CS2R.32 R238, SR_CgaSize ;  /* 0x0000000000ee7805 */ /* 0x000fca0000008a00 */
[----:B------:R-:W-:-:S05]  /*0df0*/  IMAD R238, R238, -0xa0, RZ ;  /* 0xffffff60eeee7824 */ /* 0x000fca00078e02ff */
[----:B-1----:R-:W-:-:S14]  /*0e00*/  R2UR UR8, R238 ;  /* 0x00000000ee0872ca */ /* 0x002fdc00000e0000 */
[----:B------:R-:W1:Y:S01]  /*0e10*/  LDCU UR8, c[0x0][UR8+0x2b0] ;  /* 0x00005600080877ac */ /* 0x000e620008000800 */
[----:B------:R-:W-:Y:S01]  /*0e20*/  NOP ;  /* 0x0000000000007918 */ /* 0x000fe20000000000 */
[----:B------:R-:W-:-:S05]  /*0e30*/  CS2R.32 R238, SR_CgaSize ;  /* 0x0000000000ee7805 */ /* 0x000fca0000008a00 */
[----:B------:R-:W-:-:S05]  /*0e40*/  IMAD R238, R238, -0xa0, RZ ;  /* 0xffffff60eeee7824 */ /* 0x000fca00078e02ff */
[----:B------:R-:W-:-:S14]  /*0e50*/  R2UR UR5, R238 ;  /* 0x00000000ee0572ca */ /* 0x000fdc00000e0000 */
[----:B------:R-:W2:Y:S01]  /*0e60*/  LDCU UR5, c[0x0][UR5+0x2b4] ;  /* 0x00005680050577ac */ /* 0x000ea20008000800 */
[----:B------:R-:W4:Y:S08]  /*0e70*/  S2UR UR7, SR_CTAID.Y ;  /* 0x00000000000779c3 */ /* 0x000f300000002600 */
[----:B------:R-:W2:Y:S01]  /*0e80*/  LDC R10, c[0x0][0xb24] ;  /* 0x0002c900ff0a7b82 */ /* 0x000ea20000000800 */
[----:B---3--:R-:W-:-:S07]  /*0e90*/  I2FP.F32.U32 R3, UR9 ;  /* 0x0000000900037c45 */ /* 0x008fce0008201000 */
[----:B------:R-:W3:Y:S01]  /*0ea0*/  S2UR UR36, SR_CTAID.Z ;  /* 0x00000000002479c3 */ /* 0x000ee20000002700 */
[----:B------:R-:W-:Y:S02]  /*0eb0*/  IMAD.U32 R237, RZ, RZ, UR9 ;  /* 0x00000009ffed7e24 */ /* 0x000fe4000f8e00ff */
[----:B-1----:R-:W-:Y:S01]  /*0ec0*/  FMUL R3, R3, UR8 ;  /* 0x0000000803037c20 */ /* 0x002fe20008400000 */
[----:B------:R-:W-:-:S05]  /*0ed0*/  CS2R.32 R238, SR_CgaSize ;  /* 0x0000000000ee7805 */ /* 0x000fca0000008a00 */
[----:B------:R-:W-:-:S05]  /*0ee0*/  IMAD R238, R238, -0xa0, RZ ;  /* 0xffffff60eeee7824 */ /* 0x000fca00078e02ff */
[----:B------:R-:W-:-:S14]  /*0ef0*/  R2UR UR8, R238 ;  /* 0x00000000ee0872ca */ /* 0x000fdc00000e0000 */
[----:B------:R-:W1:Y:S01]  /*0f00*/  LDCU UR8, c[0x0][UR8+0x2a0] ;  /* 0x00005400080877ac */ /* 0x000e620008000800 */
[----:B----4-:R-:W-:Y:S01]  /*0f10*/  I2FP.F32.U32 R2, UR7 ;  /* 0x0000000700027c45 */ /* 0x010fe20008201000 */
[----:B------:R-:W-:Y:S01]  /*0f20*/  IMAD.U32 R238, RZ, RZ, UR7 ;  /* 0x00000007ffee7e24 */ /* 0x000fe2000f8e00ff */
[----:B------:R-:W4:Y:S03]  /*0f30*/  F2I.U32.TRUNC.NTZ R3, R3 ;  /* 0x0000000300037305 */ /* 0x000f26000020f000 */
[----:B--2---:R-:W-:-:S05]  /*0f40*/  FMUL R2, R2, UR5 ;  /* 0x0000000502027c20 */ /* 0x004fca0008400000 */
[----:B------:R-:W-:-:S06]  /*0f50*/  RPCMOV.32 Rpc.LO, R2 ;  /* 0x0000000200007352 */ /* 0x000fcc0000000000 */
[----:B------:R-:W-:-:S05]  /*0f60*/  CS2R.32 R2, SR_CgaSize ;  /* 0x0000000000027805 */ /* 0x000fca0000008a00 */
[----:B------:R-:W-:-:S05]  /*0f70*/  IMAD R2, R2, -0xa0, RZ ;  /* 0xffffff6002027824 */ /* 0x000fca00078e02ff */
[----:B------:R-:W-:Y:S02]  /*0f80*/  R2UR UR5, R2 ;  /* 0x00000000020572ca */ /* 0x000fe400000e0000 */
[----:B------:R-:W-:-:S12]  /*0f90*/  RPCMOV.32 R2, Rpc.LO ;  /* 0x0000000000027353 */ /* 0x000fd80000000000 */
[----:B------:R-:W2:Y:S01]  /*0fa0*/  LDCU UR5, c[0x0][UR5+0x2a4] ;  /* 0x00005480050577ac */ /* 0x000ea20008000800 */
[----:B------:R-:W-:Y:S01]  /*0fb0*/  BAR.SYNC.DEFER_BLOCKING 0x0 ;  /* 0x0000000000007b1d */ /* 0x000fe20000010000 */
[----:B------:R-:W-:-:S05]  /*0fc0*/  ISETP.GE.AND P0, PT, R10, 0x1, PT ;  /* 0x000000010a00780c */ /* 0x000fca0003f06270 */
[----:B------:R-:W3:Y:S01]  /*0fd0*/  F2I.U32.TRUNC.NTZ R2, R2 ;  /* 0x0000000200027305 */ /* 0x000ee2000020f000 */
[----:B----4-:R-:W-:Y:S02]  /*0fe0*/  R2UR UR40, R3 ;  /* 0x00000000032872ca */ /* 0x010fe400000e0000 */
[----:B---3--:R-:W-:-:S11]  /*0ff0*/  R2UR UR39, R2 ;  /* 0x00000000022772ca */ /* 0x008fd600000e0000 */
[----:B------:R-:W-:-:S04]  /*1000*/  UIADD3 UR40, UPT, UPT, -UR40, URZ, URZ ;  /* 0x000000ff28287290 */ /* 0x000fc8000fffe1ff */
[----:B-1----:R-:W-:Y:S02]  /*1010*/  UIMAD UR40, UR8, UR40, UR9 ;  /* 0x00000028082872a4 */ /* 0x002fe4000f8e0209 */
[----:B------:R-:W-:-:S04]  /*1020*/  UIADD3 UR39, UPT, UPT, -UR39, URZ, URZ ;  /* 0x000000ff27277290 */ /* 0x000fc8000fffe1ff */
[----:B--2---:R-:W-:Y:S01]  /*1030*/  UIMAD UR39, UR5, UR39, UR7 ;  /* 0x00000027052772a4 */ /* 0x004fe2000f8e0207 */
[----:B------:R-:W-:Y:S11]  /*1040*/  @!P0 BRA `(.L_x_16) ;  /* 0x0000000000b88947 */ /* 0x000ff60003800000 */
[----:B------:R-:W1:Y:S01]  /*1050*/  LDC.64 R4, c[0x0][0xb18] ;  /* 0x0002c600ff047b82 */ /* 0x000e620000000a00 */
[----:B------:R-:W-:-:S07]  /*1060*/  ISETP.NE.AND P0, PT, R10, 0x1, PT ;  /* 0x000000010a00780c */ /* 0x000fce0003f05270 */
[----:B------:R-:W2:Y:S08]  /*1070*/  LDC R9, c[0x0][0xb0c] ;  /* 0x0002c300ff097b82 */ /* 0x000eb00000000800 */
[----:B------:R-:W3:Y:S08]  /*1080*/  LDC R12, c[0x0][0x370] ;  /* 0x0000dc00ff0c7b82 */ /* 0x000ef00000000800 */
[----:B------:R-:W4:Y:S01]  /*1090*/  LDC R11, c[0x0][0x374] ;  /* 0x0000dd00ff0b7b82 */ /* 0x000f220000000800 */
[----:B-1----:R-:W-:-:S07]  /*10a0*/  ISETP.NE.AND P1, PT, R4, 0x1, PT ;  /* 0x000000010400780c */ /* 0x002fce0003f25270 */
[----:B------:R-:W3:Y:S01]  /*10b0*/  LDC.64 R6, c[0x0][0xb10] ;  /* 0x0002c400ff067b82 */ /* 0x000ee20000000a00 */
[----:B--2---:R-:W-:-:S07]  /*10c0*/  ISETP.NE.AND P2, PT, R9, 0x1, PT ;  /* 0x000000010900780c */ /* 0x004fce0003f45270 */
[----:B------:R-:W1:Y:S08]  /*10d0*/  LDC R8, c[0x0][0xb20] ;  /* 0x0002c800ff087b82 */ /* 0x000e700000000800 */
[----:B------:R-:W2:Y:S01]  /*10e0*/  LDC.64 R2, c[0x0][0xb28] ;  /* 0x0002ca00ff027b82 */ /* 0x000ea20000000a00 */
[----:B----4-:R-:W-:-:S04]  /*10f0*/  IMAD.HI.U32 R13, R11, R5, RZ ;  /* 0x000000050b0d7227 */ /* 0x010fc800078e00ff */
[----:B------:R-:W-:-:S04]  /*1100*/  IMAD.HI.U32 R5, R238, R5, RZ ;  /* 0x00000005ee057227 */ /* 0x000fc800078e00ff */
[----:B---3--:R-:W-:-:S05]  /*1110*/  IMAD.HI.U32 R14, R12, R6, RZ ;  /* 0x000000060c0e7227 */ /* 0x008fca00078e00ff */
[-C--:B------:R-:W-:Y:S01]  /*1120*/  @P2 SHF.R.U32.HI R12, RZ, R7.reuse, R14 ;  /* 0x00000007ff0c2219 */ /* 0x080fe2000001160e */
[----:B------:R-:W-:Y:S01]  /*1130*/  IMAD.HI.U32 R14, R237, R6, RZ ;  /* 0x00000006ed0e7227 */ /* 0x000fe200078e00ff */
[-C--:B-1----:R-:W-:Y:S02]  /*1140*/  @P1 SHF.R.U32.HI R11, RZ, R8.reuse, R13 ;  /* 0x00000008ff0b1219 */ /* 0x082fe4000001160d */
[----:B------:R-:W-:Y:S02]  /*1150*/  SHF.R.U32.HI R5, RZ, R8, R5 ;  /* 0x00000008ff057219 */ /* 0x000fe40000011605 */
[----:B------:R-:W-:Y:S02]  /*1160*/  SHF.R.U32.HI R14, RZ, R7, R14 ;  /* 0x00000007ff0e7219 */ /* 0x000fe4000001160e */
[----:B------:R-:W-:Y:S01]  /*1170*/  SEL R5, R238, R5, !P1 ;  /* 0x00000005ee057207 */ /* 0x000fe20004800000 */
[----:B--2---:R-:W-:Y:S01]  /*1180*/  IMAD.HI.U32 R13, R11, R2, RZ ;  /* 0x000000020b0d7227 */ /* 0x004fe200078e00ff */
[----:B------:R-:W-:-:S03]  /*1190*/  SEL R14, R237, R14, !P2 ;  /* 0x0000000eed0e7207 */ /* 0x000fc60005000000 */
[----:B------:R-:W-:Y:S01]  /*11a0*/  IMAD.HI.U32 R6, R12, R2, RZ ;  /* 0x000000020c067227 */ /* 0x000fe200078e00ff */
[----:B------:R-:W-:-:S04]  /*11b0*/  @P0 SHF.R.U32.HI R11, RZ, R3, R13 ;  /* 0x00000003ff0b0219 */ /* 0x000fc8000001160d */
[----:B------:R-:W-:Y:S01]  /*11c0*/  @P0 SHF.R.U32.HI R12, RZ, R3, R6 ;  /* 0x00000003ff0c0219 */ /* 0x000fe20000011606 */
[----:B------:R-:W-:-:S04]  /*11d0*/  IMAD R11, R11, R10, RZ ;  /* 0x0000000a0b0b7224 */ /* 0x000fc800078e02ff */
[----:B------:R-:W-:Y:S01]  /*11e0*/  IMAD R6, R12, R10, RZ ;  /* 0x0000000a0c067224 */ /* 0x000fe200078e02ff */
[----:B------:R-:W-:-:S04]  /*11f0*/  ISETP.GE.AND P1, PT, R5, R11, PT ;  /* 0x0000000b0500720c */ /* 0x000fc80003f26270 */
[----:B------:R-:W-:Y:S01]  /*1200*/  ISETP.GE.OR P1, PT, R14, R6, P1 ;  /* 0x000000060e00720c */ /* 0x000fe20000f26670 */
[----:B------:R-:W-:-:S05]  /*1210*/  IMAD.HI.U32 R6, R5, R2, RZ ;  /* 0x0000000205067227 */ /* 0x000fca00078e00ff */
[----:B------:R-:W-:-:S04]  /*1220*/  SHF.R.U32.HI R6, RZ, R3, R6 ;  /* 0x00000003ff067219 */ /* 0x000fc80000011606 */
[----:B------:R-:W-:-:S03]  /*1230*/  SEL R6, R5, R6, !P0 ;  /* 0x0000000605067207 */ /* 0x000fc60004000000 */
[----:B------:R-:W-:Y:S01]  /*1240*/  @!P1 IMAD.HI.U32 R7, R14, R2, RZ ;  /* 0x000000020e079227 */ /* 0x000fe200078e00ff */
[----:B------:R-:W-:-:S04]  /*1250*/  IADD3 R2, PT, PT, -R6, RZ, RZ ;  /* 0x000000ff06027210 */ /* 0x000fc80007ffe1ff */
[----:B------:R-:W-:Y:S01]  /*1260*/  @!P1 SHF.R.U32.HI R3, RZ, R3, R7 ;  /* 0x00000003ff039219 */ /* 0x000fe20000011607 */
[----:B------:R-:W-:Y:S01]  /*1270*/  IMAD R2, R10, R2, R5 ;  /* 0x000000020a027224 */ /* 0x000fe200078e0205 */
[----:B------:R-:W-:Y:S02]  /*1280*/  IADD3 R7, PT, PT, -R5, RZ, RZ ;  /* 0x000000ff05077210 */ /* 0x000fe40007ffe1ff */
[----:B------:R-:W-:-:S03]  /*1290*/  @!P1 SEL R3, R14, R3, !P0 ;  /* 0x000000030e039207 */ /* 0x000fc60004000000 */
[----:B------:R-:W-:Y:S02]  /*12a0*/  IMAD R7, R4, R7, R238 ;  /* 0x0000000704077224 */ /* 0x000fe400078e02ee */
[--C-:B------:R-:W-:Y:S02]  /*12b0*/  @!P1 IMAD.IADD R6, R6, 0x1, -R3.reuse ;  /* 0x0000000106069824 */ /* 0x100fe400078e0a03 */
[----:B------:R-:W-:Y:S01]  /*12c0*/  @!P1 IMAD R3, R2, R12, R3 ;  /* 0x0000000c02039224 */ /* 0x000fe200078e0203 */
[----:B------:R-:W-:Y:S01]  /*12d0*/  IADD3 R2, PT, PT, -R14, RZ, RZ ;  /* 0x000000ff0e027210 */ /* 0x000fe20007ffe1ff */
[----:B------:R-:W-:Y:S02]  /*12e0*/  @!P1 IMAD R5, R6, R10, R14 ;  /* 0x0000000a06059224 */ /* 0x000fe400078e020e */
[----:B------:R-:W-:Y:S02]  /*12f0*/  @!P1 IMAD.MOV.U32 R14, RZ, RZ, R3 ;  /* 0x000000ffff0e9224 */ /* 0x000fe400078e0003 */
[----:B------:R-:W-:-:S02]  /*1300*/  IMAD R2, R9, R2, R237 ;  /* 0x0000000209027224 */ /* 0x000fc400078e02ed */
[----:B------:R-:W-:Y:S02]  /*1310*/  IMAD R238, R5, R4, R7 ;  /* 0x0000000405ee7224 */ /* 0x000fe400078e0207 */
[----:B------:R-:W-:Y:S02]  /*1320*/  IMAD R237, R14, R9, R2 ;  /* 0x000000090eed7224 */ /* 0x000fe400078e0202 */
.L_x_16:
[----:B------:R-:W1:Y:S01]  /*1330*/  LDCU UR5, c[0x0][0xb30] ;  /* 0x00016600ff0577ac */ /* 0x000e620008000800 */
[----:B------:R-:W2:Y:S01]  /*1340*/  S2UR UR38, SR_CgaCtaId ;  /* 0x00000000002679c3 */ /* 0x000ea20000008800 */
[----:B-1----:R-:W-:-:S09]  /*1350*/  UISETP.NE.AND UP1, UPT, UR5, 0x1, UPT ;  /* 0x000000010500788c */ /* 0x002fd2000bf25270 */
[----:B--2---:R-:W-:Y:S05]  /*1360*/  BRA.U UP1, `(.L_x_17) ;  /* 0x0000000101407547 */ /* 0x004fea000b800000 */
[----:B------:R-:W1:Y:S08]  /*1370*/  LDC.64 R4, c[0x0][0xb10] ;  /* 0x0002c400ff047b82 */ /* 0x000e700000000a00 */
[----:B------:R-:W2:Y:S08]  /*1380*/  LDC.64 R2, c[0x0][0xb18] ;  /* 0x0002c600ff027b82 */ /* 0x000eb00000000a00 */
[----:B------:R-:W3:Y:S08]  /*1390*/  LDC R6, c[0x0][0xb20] ;  /* 0x0002c800ff067b82 */ /* 0x000ef00000000800 */
[----:B------:R-:W4:Y:S01]  /*13a0*/  LDC R7, c[0x0][0xb0c] ;  /* 0x0002c300ff077b82 */ /* 0x000f220000000800 */
[----:B-1----:R-:W-:-:S05]  /*13b0*/  IMAD.HI.U32 R4, R237, R4, RZ ;  /* 0x00000004ed047227 */ /* 0x002fca00078e00ff */
[----:B------:R-:W-:Y:S01]  /*13c0*/  SHF.R.U32.HI R4, RZ, R5, R4 ;  /* 0x00000005ff047219 */ /* 0x000fe20000011604 */
[----:B--2---:R-:W-:Y:S01]  /*13d0*/  IMAD.HI.U32 R3, R238, R3, RZ ;  /* 0x00000003ee037227 */ /* 0x004fe200078e00ff */
[----:B------:R-:W-:-:S04]  /*13e0*/  ISETP.NE.AND P0, PT, R2, 0x1, PT ;  /* 0x000000010200780c */ /* 0x000fc80003f05270 */
[----:B---3--:R-:W-:-:S04]  /*13f0*/  SHF.R.U32.HI R3, RZ, R6, R3 ;  /* 0x00000006ff037219 */ /* 0x008fc80000011603 */
[----:B------:R-:W-:Y:S02]  /*1400*/  SEL R3, R238, R3, !P0 ;  /* 0x00000003ee037207 */ /* 0x000fe40004000000 */
[----:B----4-:R-:W-:-:S04]  /*1410*/  ISETP.NE.AND P1, PT, R7, 0x1, PT ;  /* 0x000000010700780c */ /* 0x010fc80003f25270 */
[----:B------:R-:W-:-:S05]  /*1420*/  SEL R4, R237, R4, !P1 ;  /* 0x00000004ed047207 */ /* 0x000fca0004800000 */
[----:B------:R-:W-:Y:S02]  /*1430*/  IMAD.IADD R5, R3, 0x1, -R4 ;  /* 0x0000000103057824 */ /* 0x000fe400078e0a04 */
[----:B------:R-:W-:Y:S02]  /*1440*/  IMAD.IADD R3, R4, 0x1, -R3 ;  /* 0x0000000104037824 */ /* 0x000fe400078e0a03 */
[----:B------:R-:W-:Y:S02]  /*1450*/  IMAD R237, R5, R7, R237 ;  /* 0x0000000705ed7224 */ /* 0x000fe400078e02ed */
[----:B------:R-:W-:-:S07]  /*1460*/  IMAD R238, R3, R2, R238 ;  /* 0x0000000203ee7224 */ /* 0x000fce00078e02ee */
.L_x_17:
[----:B------:R-:W-:Y:S01]  /*1470*/  BAR.SYNC.DEFER_BLOCKING 0x0 ;  /* 0x0000000000007b1d */ /* 0x000fe20000010000 */
[----:B------:R-:W-:Y:S01]  /*1480*/  UISETP.NE.AND UP1, UPT, UR4, 0x2, UPT ;  /* 0x000000020400788c */ /* 0x000fe2000bf25270 */
[----:B------:R-:W-:Y:S02]  /*1490*/  ISETP.NE.OR P5, PT, R0, 0x2, !P5 ;  /* 0x000000020000780c */ /* 0x000fe40006fa5670 */
[----:B------:R-:W-:Y:S02]  /*14a0*/  LOP3.LUT R2, R247, 0x1f, RZ, 0xc0, !PT ;  /* 0x0000001ff7027812 */ /* 0x000fe400078ec0ff */
[----:B------:R-:W1:Y:S04]  /*14b0*/  LDCU UR37, c[0x0][0xb24] ;  /* 0x00016480ff2577ac */ /* 0x000e680008000800 */
[----:B------:R-:W-:Y:S05]  /*14c0*/  BRA.U UP1, `(.L_x_18) ;  /* 0x00000015016c7547 */ /* 0x000fea000b800000 */
[----:B------:R-:W2:Y:S01]  /*14d0*/  LDCU UR13, c[0x0][0x38c] ;  /* 0x00007180ff0d77ac */ /* 0x000ea20008000800 */
[----:B------:R-:W3:Y:S01]  /*14e0*/  LDC R12, c[0x0][0x370] ;  /* 0x0000dc00ff0c7b82 */ /* 0x000ee20000000800 */
[----:B------:R-:W-:Y:S01]  /*14f0*/  HFMA2 R18, -RZ, RZ, 0, 0 ;  /* 0x00000000ff127431 */ /* 0x000fe200000001ff */
[----:B------:R-:W-:Y:S01]  /*1500*/  ISETP.EQ.OR P4, PT, R2, RZ, P5 ;  /* 0x000000ff0200720c */ /* 0x000fe20002f82670 */
[----:B------:R-:W-:Y:S01]  /*1510*/  IMAD.MOV.U32 R19, RZ, RZ, 0x1 ;  /* 0x00000001ff137424 */ /* 0x000fe200078e00ff */
[----:B------:R-:W-:Y:S01]  /*1520*/  CS2R R16, SRZ ;  /* 0x0000000000107805 */ /* 0x000fe2000001ff00 */
[----:B------:R-:W-:Y:S01]  /*1530*/  IMAD.MOV.U32 R15, RZ, RZ, 0x1 ;  /* 0x00000001ff0f7424 */ /* 0x000fe200078e00ff */
[----:B------:R-:W4:Y:S02]  /*1540*/  LDCU.64 UR22, c[0x0][0x348] ;  /* 0x00006900ff1677ac */ /* 0x000f240008000a00 */
[----:B------:R-:W1:Y:S01]  /*1550*/  LDC R0, c[0x0][0x374] ;  /* 0x0000dd00ff007b82 */ /* 0x000e620000000800 */
[----:B------:R-:W-:Y:S01]  /*1560*/  UMOV UR6, URZ ;  /* 0x000000ff00067c82 */ /* 0x000fe20008000000 */
[----:B--2---:R-:W-:-:S04]  /*1570*/  UIADD3 UR5, UPT, UPT, UR13, 0x3f, URZ ;  /* 0x0000003f0d057890 */ /* 0x004fc8000fffe0ff */
[----:B------:R-:W-:-:S04]  /*1580*/  USHF.R.S32.HI UR4, URZ, 0x1f, UR5 ;  /* 0x0000001fff047899 */ /* 0x000fc80008011405 */
[----:B------:R-:W-:-:S04]  /*1590*/  ULEA.HI UR4, UR4, UR5, URZ, 0x6 ;  /* 0x0000000504047291 */ /* 0x000fc8000f8f30ff */
[----:B------:R-:W-:Y:S02]  /*15a0*/  USHF.R.S32.HI UR15, URZ, 0x6, UR4 ;  /* 0x00000006ff0f7899 */ /* 0x000fe40008011404 */
[----:B------:R-:W-:Y:S02]  /*15b0*/  UIADD3 UR4, UPT, UPT, UR13, -0x1, URZ ;  /* 0xffffffff0d047890 */ /* 0x000fe4000fffe0ff */
[----:B------:R-:W-:Y:S02]  /*15c0*/  UISETP.LT.U32.AND UP0, UPT, UR15, 0xc, UPT ;  /* 0x0000000c0f00788c */ /* 0x000fe4000bf01070 */
[----:B------:R-:W-:Y:S02]  /*15d0*/  UISETP.GE.U32.AND UP1, UPT, UR4, -0x7f, UPT ;  /* 0xffffff810400788c */ /* 0x000fe4000bf26070 */
[----:B------:R-:W-:Y:S02]  /*15e0*/  USEL UR14, UR15, 0xc, UP0 ;  /* 0x0000000c0f0e7887 */ /* 0x000fe40008000000 */
[----:B------:R-:W-:-:S02]  /*15f0*/  UIADD3 UR13, UPT, UPT, UR13, 0x7e, URZ ;  /* 0x0000007e0d0d7890 */ /* 0x000fc4000fffe0ff */
[----:B------:R-:W-:Y:S02]  /*1600*/  UIADD3 UR5, UPT, UPT, UR14, -0x1, URZ ;  /* 0xffffffff0e057890 */ /* 0x000fe4000fffe0ff */
[----:B------:R-:W-:-:S03]  /*1610*/  UIADD3 UR7, UPT, UPT, UR15, -UR14, URZ ;  /* 0x8000000e0f077290 */ /* 0x000fc6000fffe0ff */
[----:B------:R-:W-:-:S04]  /*1620*/  @UP1 UIADD3 UR5, UPT, UPT, UR14, URZ, URZ ;  /* 0x000000ff0e051290 */ /* 0x000fc8000fffe0ff */
[----:B---34-:R-:W-:-:S12]  /*1630*/  UIADD3 UR5, UPT, UPT, UR5, 0x1, URZ ;  /* 0x0000000105057890 */ /* 0x018fd8000fffe0ff */
.L_x_36:
[----:B------:R-:W-:Y:S01]  /*1640*/  UISETP.NE.AND UP0, UPT, UR38, URZ, UPT ;  /* 0x000000ff2600728c */ /* 0x000fe2000bf05270 */
[----:B------:R-:W2:Y:S08]  /*1650*/  S2UR UR38, SR_CgaCtaId ;  /* 0x00000000002679c3 */ /* 0x000eb00000008800 */
[----:B------:R-:W-:Y:S05]  /*1660*/  BRA.U UP0, `(.L_x_19) ;  /* 0x0000000100347547 */ /* 0x000fea000b800000 */
[----:B------:R-:W3:Y:S01]  /*1670*/  S2R R2, SR_CgaCtaId ;  /* 0x0000000000027919 */ /* 0x000ee20000008800 */
[----:B------:R-:W-:-:S04]  /*1680*/  MOV R3, 0x400 ;  /* 0x0000040000037802 */ /* 0x000fc80000000f00 */
[----:B---3--:R-:W-:Y:S02]  /*1690*/  LEA R2, R2, R3, 0x18 ;  /* 0x0000000302027211 */ /* 0x008fe400078ec0ff */
[----:B------:R-:W-:-:S03]  /*16a0*/  SHF.L.U32 R3, R15, 0x1f, RZ ;  /* 0x0000001f0f037819 */ /* 0x000fc600000006ff */
[----:B------:R-:W-:-:S04]  /*16b0*/  IMAD R2, R16, 0x8, R2 ;  /* 0x0000000810027824 */ /* 0x000fc800078e0202 */
[----:B------:R-:W3:Y:S02]  /*16c0*/  SYNCS.PHASECHK.TRANS64.TRYWAIT P0, [R2+URZ+0x160], R3 ;  /* 0x00016003020075a7 */ /* 0x000ee400080011ff */
[----:B---3--:R-:W-:Y:S05]  /*16d0*/  @!P0 BRA `(.L_x_20) ;  /* 0x000000c000788947 */ /* 0x008fea0003800000 */
.L_x_306:
[----:B------:R-:W-:Y:S01]  /*16e0*/  VIADD R16, R16, 0x1 ;  /* 0x0000000110107836 */ /* 0x000fe20000000000 */
[----:B------:R3:W-:Y:S04]  /*16f0*/  SYNCS.ARRIVE.TRANS64.A1T0 RZ, [R2+URZ+0x150], RZ ;  /* 0x000150ff02ff79a7 */ /* 0x0007e800081000ff */
[----:B------:R-:W-:-:S04]  /*1700*/  ISETP.NE.AND P0, PT, R16, 0x2, PT ;  /* 0x000000021000780c */ /* 0x000fc80003f05270 */
[----:B------:R-:W-:Y:S02]  /*1710*/  SEL R16, R16, RZ, P0 ;  /* 0x000000ff10107207 */ /* 0x000fe40000000000 */
[----:B---3--:R-:W-:-:S04]  /*1720*/  SEL R2, RZ, 0x1, P0 ;  /* 0x00000001ff027807 */ /* 0x008fc80000000000 */
[----:B------:R-:W-:-:S07]  /*1730*/  LOP3.LUT R15, R15, R2, RZ, 0x3c, !PT ;  /* 0x000000020f0f7212 */ /* 0x000fce00078e3cff */
.L_x_19:
[----:B------:R-:W-:Y:S01]  /*1740*/  UMOV UR4, 0x400 ;  /* 0x0000040000047882 */ /* 0x000fe20000000000 */
[----:B------:R-:W-:Y:S01]  /*1750*/  SHF.L.U32 R2, R19, 0x1f, RZ ;  /* 0x0000001f13027819 */ /* 0x000fe200000006ff */
[----:B--2---:R-:W-:Y:S01]  /*1760*/  ULEA UR4, UR38, UR4, 0x18 ;  /* 0x0000000426047291 */ /* 0x004fe2000f8ec0ff */
[----:B------:R-:W-:Y:S01]  /*1770*/  R2UR UR35, R237 ;  /* 0x00000000ed2372ca */ /* 0x000fe200000e0000 */
[----:B------:R-:W-:Y:S01]  /*1780*/  UISETP.GE.U32.AND UP0, UPT, UR13, 0x7f, UPT ;  /* 0x0000007f0d00788c */ /* 0x000fe2000bf06070 */
[----:B------:R-:W-:Y:S01]  /*1790*/  R2UR UR11, R238 ;  /* 0x00000000ee0b72ca */ /* 0x000fe200000e0000 */
[----:B------:R-:W-:Y:S01]  /*17a0*/  ULEA UR8, UR6, UR4, 0x3 ;  /* 0x0000000406087291 */ /* 0x000fe2000f8e18ff */
[----:B------:R-:W-:-:S08]  /*17b0*/  UMOV UR24, URZ ;  /* 0x000000ff00187c82 */ /* 0x000fd00008000000 */
[----:B------:R2:W3:Y:S01]  /*17c0*/  SYNCS.PHASECHK.TRANS64.TRYWAIT P0, [UR8+0x60], R2 ;  /* 0x00006002ff0075a7 */ /* 0x0004e20008001108 */
[----:B------:R-:W-:Y:S02]  /*17d0*/  USHF.L.U32 UR35, UR35, 0x7, URZ ;  /* 0x0000000723237899 */ /* 0x000fe400080006ff */
[----:B------:R-:W-:Y:S01]  /*17e0*/  USHF.L.U32 UR11, UR11, 0x7, URZ ;  /* 0x000000070b0b7899 */ /* 0x000fe200080006ff */
[----:B------:R-:W-:Y:S11]  /*17f0*/  BRA.U !UP0, `(.L_x_21) ;  /* 0x0000000108a47547 */ /* 0x000ff6000b800000 */
[----:B------:R-:W-:Y:S01]  /*1800*/  UMOV UR16, URZ ;  /* 0x000000ff00107c82 */ /* 0x000fe20008000000 */
[----:B------:R-:W-:-:S05]  /*1810*/  UMOV UR17, UR6 ;  /* 0x0000000600117c82 */ /* 0x000fca0008000000 */
.L_x_26:
[----:B----4-:R-:W-:Y:S01]  /*1820*/  ULEA UR33, UR17, UR4, 0x3 ;  /* 0x0000000411217291 */ /* 0x010fe2000f8e18ff */
[----:B---3--:R-:W-:Y:S01]  /*1830*/  @!P5 MOV R3, 0x4000 ;  /* 0x000040000003d802 */ /* 0x008fe20000000f00 */
[----:B-1-3--:R-:W-:Y:S10]  /*1840*/  @P0 BRA `(.L_x_22) ;  /* 0x00000000000c0947 */ /* 0x00aff40003800000 */
[----:B------:R-:W-:-:S04]  /*1850*/  SHF.L.U32 R4, R19, 0x1f, RZ ;  /* 0x0000001f13047819 */ /* 0x000fc800000006ff */
[----:B------:R-:W3:Y:S02]  /*1860*/  SYNCS.PHASECHK.TRANS64.TRYWAIT P0, [UR33+0x60], R4 ;  /* 0x00006004ff0075a7 */ /* 0x000ee40008001121 */
[----:B---3--:R-:W-:Y:S05]  /*1870*/  @!P0 BRA `(.L_x_23) ;  /* 0x000000c000248947 */ /* 0x008fea0003800000 */
.L_x_22:
[----:B------:R3:W-:Y:S01]  /*1880*/  @!P5 SYNCS.ARRIVE.TRANS64 RZ, [UR33], R3 ;  /* 0x00000003ffffd9a7 */ /* 0x0007e20008000021 */
[----:B------:R-:W-:Y:S04]  /*1890*/  BSSY.RECONVERGENT B0, `(.L_x_24) ;  /* 0x0000003000007945 */ /* 0x000fe80003800200 */
[----:B------:R-:W-:Y:S05]  /*18a0*/  @P4 BRA `(.L_x_25) ;  /* 0x0000000000044947 */ /* 0x000fea0003800000 */
[----:B-1----:R-:W-:Y:S05]  /*18b0*/  BPT.TRAP 0x1 ;  /* 0x000000040000795c */ /* 0x002fea0000300000 */
.L_x_25:
[----:B-1----:R-:W-:Y:S05]  /*18c0*/  BSYNC.RECONVERGENT B0 ;  /* 0x0000000000007941 */ /* 0x002fea0003800200 */
.L_x_24:
[----:B------:R-:W-:Y:S02]  /*18d0*/  UIADD3 UR6, UPT, UPT, UR17, 0x1, URZ ;  /* 0x0000000111067890 */ /* 0x000fe4000fffe0ff */
[----:B------:R-:W-:Y:S02]  /*18e0*/  UIADD3 UR26, UP1, UPT, UR22, 0x80, URZ ;  /* 0x00000080161a7890 */ /* 0x000fe4000ff3e0ff */
[----:B------:R-:W-:Y:S02]  /*18f0*/  UISETP.NE.AND UP0, UPT, UR6, 0xc, UPT ;  /* 0x0000000c0600788c */ /* 0x000fe4000bf05270 */
[----:B------:R-:W-:Y:S02]  /*1900*/  USHF.L.U32 UR34, UR16, 0x6, URZ ;  /* 0x0000000610227899 */ /* 0x000fe400080006ff */
[----:B------:R-:W-:Y:S02]  /*1910*/  USEL UR9, URZ, 0x1, UP0 ;  /* 0x00000001ff097887 */ /* 0x000fe40008000000 */
[----:B------:R-:W-:-:S02]  /*1920*/  USEL UR6, UR6, URZ, UP0 ;  /* 0x000000ff06067287 */ /* 0x000fc40008000000 */
[----:B------:R-:W-:Y:S02]  /*1930*/  UIADD3 UR20, UP0, UPT, UR22, 0x180, URZ ;  /* 0x0000018016147890 */ /* 0x000fe4000ff1e0ff */
[----:B------:R-:W-:Y:S01]  /*1940*/  ULEA UR8, UR6, UR4, 0x3 ;  /* 0x0000000406087291 */ /* 0x000fe2000f8e18ff */
[----:B------:R-:W-:Y:S01]  /*1950*/  LOP3.LUT R19, R19, UR9, RZ, 0x3c, !PT ;  /* 0x0000000913137c12 */ /* 0x000fe2000f8e3cff */
[----:B------:R-:W-:Y:S02]  /*1960*/  UIADD3.X UR27, UPT, UPT, URZ, UR23, URZ, UP1, !UPT ;  /* 0x00000017ff1b7290 */ /* 0x000fe40008ffe4ff */
[----:B------:R-:W-:Y:S01]  /*1970*/  UIADD3.X UR21, UPT, UPT, URZ, UR23, URZ, UP0, !UPT ;  /* 0x00000017ff157290 */ /* 0x000fe200087fe4ff */
[----:B--2---:R-:W-:Y:S01]  /*1980*/  SHF.L.U32 R2, R19, 0x1f, RZ ;  /* 0x0000001f13027819 */ /* 0x004fe200000006ff */
[----:B------:R-:W-:Y:S01]  /*1990*/  UMOV UR18, 0x0 ;  /* 0x0000000000127882 */ /* 0x000fe20000000000 */
[----:B------:R-:W-:Y:S01]  /*19a0*/  UMOV UR19, 0x10000000 ;  /* 0x1000000000137882 */ /* 0x000fe20000000000 */
[----:B------:R-:W-:Y:S01]  /*19b0*/  UMOV UR12, UR36 ;  /* 0x00000024000c7c82 */ /* 0x000fe20008000000 */
[----:B------:R4:W1:Y:S01]  /*19c0*/  SYNCS.PHASECHK.TRANS64.TRYWAIT P0, [UR8+0x60], R2 ;  /* 0x00006002ff0075a7 */ /* 0x0008620008001108 */
[----:B------:R-:W-:Y:S01]  /*19d0*/  ULEA UR8, UR17, UR4, 0xd ;  /* 0x0000000411087291 */ /* 0x000fe2000f8e68ff */
[----:B------:R-:W-:Y:S01]  /*19e0*/  UMOV UR9, UR33 ;  /* 0x0000002100097c82 */ /* 0x000fe20008000000 */
[----:B------:R-:W-:-:S02]  /*19f0*/  UMOV UR10, UR34 ;  /* 0x00000022000a7c82 */ /* 0x000fc40008000000 */
[----:B------:R-:W-:Y:S02]  /*1a00*/  UIADD3 UR32, UPT, UPT, UR8, 0x8400, URZ ;  /* 0x0000840008207890 */ /* 0x000fe4000fffe0ff */
[----:B------:R-:W-:Y:S02]  /*1a10*/  UIADD3 UR8, UPT, UPT, UR8, 0x20400, URZ ;  /* 0x0002040008087890 */ /* 0x000fe4000fffe0ff */
[----:B------:R-:W-:Y:S01]  /*1a20*/  UIADD3 UR16, UPT, UPT, UR16, 0x1, URZ ;  /* 0x0000000110107890 */ /* 0x000fe2000fffe0ff */
[----:B------:R-:W-:Y:S01]  /*1a30*/  UMOV UR24, UR5 ;  /* 0x0000000500187c82 */ /* 0x000fe20008000000 */
[----:B------:R-:W-:Y:S02]  /*1a40*/  UMOV UR17, UR6 ;  /* 0x0000000600117c82 */ /* 0x000fe40008000000 */
[----:B------:R-:W-:Y:S01]  /*1a50*/  UISETP.NE.AND UP0, UPT, UR16, UR5, UPT ;  /* 0x000000051000728c */ /* 0x000fe2000bf05270 */
[----:B------:R4:W-:Y:S02]  /*1a60*/  UTMALDG.3D [UR32], [UR26], desc[UR18] ;  /* 0x000012201a0075b4 */ /* 0x0009e40008011000 */
[----:B------:R4:W-:Y:S06]  /*1a70*/  UTMALDG.3D [UR8], [UR20], desc[UR18] ;  /* 0x00001208140075b4 */ /* 0x0009ec0008011000 */
[----:B------:R-:W-:Y:S05]  /*1a80*/  BRA.U UP0, `(.L_x_26) ;  /* 0xfffffffd00647547 */ /* 0x000fea000b83ffff */
.L_x_21:
[----:B-1-3--:R-:W-:Y:S01]  /*1a90*/  PLOP3.LUT P0, PT, PT, PT, UP3, 0x80, 0x8 ;  /* 0x000000000008781c */ /* 0x00afe20003f0f038 */
[----:B----4-:R-:W-:Y:S01]  /*1aa0*/  ULEA UR8, UR6, UR4, 0x3 ;  /* 0x0000000406087291 */ /* 0x010fe2000f8e18ff */
[----:B--2---:R-:W-:Y:S01]  /*1ab0*/  SHF.L.U32 R2, R19, 0x1f, RZ ;  /* 0x0000001f13027819 */ /* 0x004fe200000006ff */
[----:B------:R-:W-:-:S10]  /*1ac0*/  UISETP.GT.AND UP0, UPT, UR15, UR14, UPT ;  /* 0x0000000e0f00728c */ /* 0x000fd4000bf04270 */
[----:B------:R-:W-:Y:S01]  /*1ad0*/  @!P0 SYNCS.ARRIVE.TRANS64.A1T0 RZ, [UR4+0xe8], RZ ;  /* 0x0000e8ffffff89a7 */ /* 0x000fe20008100004 */
[----:B------:R1:W2:Y:S01]  /*1ae0*/  SYNCS.PHASECHK.TRANS64.TRYWAIT P0, [UR8+0x60], R2 ;  /* 0x00006002ff0075a7 */ /* 0x0002a20008001108 */
[----:B------:R-:W-:Y:S05]  /*1af0*/  BRA.U !UP0, `(.L_x_27) ;  /* 0x0000000108a87547 */ /* 0x000fea000b800000 */
[----:B------:R-:W-:Y:S01]  /*1b00*/  UIADD3 UR21, UPT, UPT, UR7, UR24, URZ ;  /* 0x0000001807157290 */ /* 0x000fe2000fffe0ff */
[----:B------:R-:W-:-:S11]  /*1b10*/  UMOV UR25, UR6 ;  /* 0x0000000600197c82 */ /* 0x000fd60008000000 */
.L_x_32:
[----:B------:R-:W-:Y:S01]  /*1b20*/  ULEA UR17, UR25, UR4, 0x3 ;  /* 0x0000000419117291 */ /* 0x000fe2000f8e18ff */
[----:B--2---:R-:W-:Y:S01]  /*1b30*/  @!P5 MOV R3, 0x4000 ;  /* 0x000040000003d802 */ /* 0x004fe20000000f00 */
[----:B--2-4-:R-:W-:Y:S10]  /*1b40*/  @P0 BRA `(.L_x_28) ;  /* 0x00000000000c0947 */ /* 0x014ff40003800000 */
[----:B------:R-:W-:-:S04]  /*1b50*/  SHF.L.U32 R4, R19, 0x1f, RZ ;  /* 0x0000001f13047819 */ /* 0x000fc800000006ff */
[----:B------:R-:W2:Y:S02]  /*1b60*/  SYNCS.PHASECHK.TRANS64.TRYWAIT P0, [UR17+0x60], R4 ;  /* 0x00006004ff0075a7 */ /* 0x000ea40008001111 */
[----:B--2---:R-:W-:Y:S05]  /*1b70*/  @!P0 BRA `(.L_x_29) ;  /* 0x000000bc007c8947 */ /* 0x004fea0003800000 */
.L_x_28:
[----:B------:R2:W-:Y:S01]  /*1b80*/  @!P5 SYNCS.ARRIVE.TRANS64 RZ, [UR17], R3 ;  /* 0x00000003ffffd9a7 */ /* 0x0005e20008000011 */
[----:B------:R-:W-:Y:S04]  /*1b90*/  BSSY.RECONVERGENT B0, `(.L_x_30) ;  /* 0x0000003000007945 */ /* 0x000fe80003800200 */
[----:B------:R-:W-:Y:S05]  /*1ba0*/  @P4 BRA `(.L_x_31) ;  /* 0x0000000000044947 */ /* 0x000fea0003800000 */
[----:B------:R-:W-:Y:S05]  /*1bb0*/  BPT.TRAP 0x1 ;  /* 0x000000040000795c */ /* 0x000fea0000300000 */
.L_x_31:
[----:B------:R-:W-:Y:S05]  /*1bc0*/  BSYNC.RECONVERGENT B0 ;  /* 0x0000000000007941 */ /* 0x000fea0003800200 */
.L_x_30:
        /* <DEDUP_REMOVED lines=11> */
[----:B-1----:R-:W-:Y:S01]  /*1c80*/  SHF.L.U32 R2, R19, 0x1f, RZ ;  /* 0x0000001f13027819 */ /* 0x002fe200000006ff */
[----:B------:R-:W-:Y:S01]  /*1c90*/  UMOV UR26, 0x0 ;  /* 0x00000000001a7882 */ /* 0x000fe20000000000 */
[----:B------:R-:W-:Y:S01]  /*1ca0*/  UMOV UR27, 0x10000000 ;  /* 0x10000000001b7882 */ /* 0x000fe20000000000 */
[----:B------:R-:W-:Y:S01]  /*1cb0*/  UMOV UR19, UR35 ;  /* 0x0000002300137c82 */ /* 0x000fe20008000000 */
[----:B------:R3:W4:Y:S01]  /*1cc0*/  SYNCS.PHASECHK.TRANS64.TRYWAIT P0, [UR8+0x60], R2 ;  /* 0x00006002ff0075a7 */ /* 0x0007220008001108 */
[----:B------:R-:W-:Y:S01]  /*1cd0*/  ULEA UR8, UR25, UR4, 0xd ;  /* 0x0000000419087291 */ /* 0x000fe2000f8e68ff */
[----:B------:R-:W-:Y:S01]  /*1ce0*/  UMOV UR20, UR36 ;  /* 0x0000002400147c82 */ /* 0x000fe20008000000 */
[----:B------:R-:W-:-:S02]  /*1cf0*/  UMOV UR12, UR36 ;  /* 0x00000024000c7c82 */ /* 0x000fc40008000000 */
[----:B------:R-:W-:Y:S02]  /*1d00*/  UIADD3 UR16, UPT, UPT, UR8, 0x8400, URZ ;  /* 0x0000840008107890 */ /* 0x000fe4000fffe0ff */
[----:B------:R-:W-:Y:S01]  /*1d10*/  UIADD3 UR8, UPT, UPT, UR8, 0x20400, URZ ;  /* 0x0002040008087890 */ /* 0x000fe2000fffe0ff */
[----:B------:R-:W-:Y:S01]  /*1d20*/  UMOV UR9, UR17 ;  /* 0x0000001100097c82 */ /* 0x000fe20008000000 */
[----:B------:R-:W-:Y:S01]  /*1d30*/  UMOV UR10, UR18 ;  /* 0x00000012000a7c82 */ /* 0x000fe20008000000 */
[----:B------:R-:W-:Y:S01]  /*1d40*/  UIADD3 UR24, UPT, UPT, UR24, 0x1, URZ ;  /* 0x0000000118187890 */ /* 0x000fe2000fffe0ff */
[----:B------:R-:W-:-:S03]  /*1d50*/  UMOV UR25, UR6 ;  /* 0x0000000600197c82 */ /* 0x000fc60008000000 */
[----:B------:R3:W-:Y:S01]  /*1d60*/  UTMALDG.3D [UR16], [UR30], desc[UR26] ;  /* 0x00001a101e0075b4 */ /* 0x0007e20008011000 */
[----:B------:R-:W-:Y:S01]  /*1d70*/  UISETP.NE.AND UP0, UPT, UR24, UR21, UPT ;  /* 0x000000151800728c */ /* 0x000fe2000bf05270 */
[----:B------:R3:W-:Y:S08]  /*1d80*/  UTMALDG.3D [UR8], [UR28], desc[UR26] ;  /* 0x00001a081c0075b4 */ /* 0x0007f00008011000 */
[----:B---3--:R-:W-:Y:S05]  /*1d90*/  BRA.U UP0, `(.L_x_32) ;  /* 0xfffffffd00607547 */ /* 0x008fea000b83ffff */
.L_x_27:
[C---:B-1----:R-:W-:Y:S01]  /*1da0*/  LEA R2, R18.reuse, UR4, 0x3 ;  /* 0x0000000412027c11 */ /* 0x042fe2000f8e18ff */
[----:B------:R-:W-:Y:S01]  /*1db0*/  NOP ;  /* 0x0000000000007918 */ /* 0x000fe20000000000 */
[----:B--2---:R-:W-:Y:S02]  /*1dc0*/  SHF.L.U32 R3, R17, 0x1f, RZ ;  /* 0x0000001f11037819 */ /* 0x004fe400000006ff */
[----:B------:R-:W-:Y:S02]  /*1dd0*/  LEA R8, R18, UR4, 0x4 ;  /* 0x0000000412087c11 */ /* 0x000fe4000f8e20ff */
[----:B----4-:R-:W1:Y:S02]  /*1de0*/  SYNCS.PHASECHK.TRANS64.TRYWAIT P0, [R2+URZ+0xf0], R3 ;  /* 0x0000f003020075a7 */ /* 0x010e6400080011ff */
[----:B-1----:R-:W-:Y:S05]  /*1df0*/  @!P0 BRA `(.L_x_33) ;  /* 0x000000b800f48947 */ /* 0x002fea0003800000 */
.L_x_309:
[----:B------:R-:W2:Y:S01]  /*1e00*/  LDS.128 R8, [R8+0x180] ;  /* 0x0001800008087984 */ /* 0x000ea20000000c00 */
[----:B-1----:R-:W-:Y:S01]  /*1e10*/  VIADD R2, R2, 0x100 ;  /* 0x0000010002027836 */ /* 0x002fe20000000000 */
[----:B------:R-:W-:Y:S01]  /*1e20*/  UISETP.GE.AND UP0, UPT, UR37, 0x1, UPT ;  /* 0x000000012500788c */ /* 0x000fe2000bf06270 */
[----:B------:R-:W-:Y:S01]  /*1e30*/  @!PT LDS RZ, [RZ] ;  /* 0x00000000fffff984 */ /* 0x000fe20000000800 */
[----:B------:R-:W-:Y:S01]  /*1e40*/  @!PT LDS RZ, [RZ] ;  /* 0x00000000fffff984 */ /* 0x000fe20000000800 */
[----:B------:R-:W-:Y:S01]  /*1e50*/  @!PT LDS RZ, [RZ] ;  /* 0x00000000fffff984 */ /* 0x000fe20000000800 */
[----:B------:R-:W-:Y:S01]  /*1e60*/  @!PT LDS RZ, [RZ] ;  /* 0x00000000fffff984 */ /* 0x000fe20000000800 */
[----:B------:R1:W-:Y:S06]  /*1e70*/  MEMBAR.ALL.CTA ;  /* 0x0000000000007992 */ /* 0x0003ec0000008000 */
[----:B-1----:R-:W1:Y:S01]  /*1e80*/  FENCE.VIEW.ASYNC.S ;  /* 0x00000000000073c6 */ /* 0x002e620000000000 */
[----:B------:R-:W-:-:S04]  /*1e90*/  PRMT R2, RZ, 0x654, R2 ;  /* 0x00000654ff027816 */ /* 0x000fc80000000002 */
[----:B-1----:R1:W-:Y:S01]  /*1ea0*/  SYNCS.ARRIVE.TRANS64.RED.A1T0 RZ, [R2+URZ], RZ ;  /* 0x000000ff02ff79a7 */ /* 0x0023e200081004ff */
[----:B--2---:R-:W-:-:S13]  /*1eb0*/  LOP3.LUT P3, RZ, R10, 0x1, RZ, 0xc0, !PT ;  /* 0x000000010aff7812 */ /* 0x004fda000786c0ff */
[----:B------:R-:W-:Y:S02]  /*1ec0*/  @P3 MOV R14, R8 ;  /* 0x00000008000e3202 */ /* 0x000fe40000000f00 */
[----:B------:R-:W-:Y:S01]  /*1ed0*/  @P3 LOP3.LUT R13, R9, 0xffff, RZ, 0xc0, !PT ;  /* 0x0000ffff090d3812 */ /* 0x000fe200078ec0ff */
[----:B-1----:R-:W-:Y:S06]  /*1ee0*/  BRA.U !UP0, `(.L_x_34) ;  /* 0x0000000108bc7547 */ /* 0x002fec000b800000 */
[----:B------:R-:W1:Y:S01]  /*1ef0*/  LDC.64 R4, c[0x0][0xb18] ;  /* 0x0002c600ff047b82 */ /* 0x000e620000000a00 */
[----:B------:R-:W-:-:S06]  /*1f00*/  UISETP.NE.AND UP0, UPT, UR37, 0x1, UPT ;  /* 0x000000012500788c */ /* 0x000fcc000bf05270 */
[----:B------:R-:W-:Y:S01]  /*1f10*/  PLOP3.LUT P0, PT, PT, PT, UP0, 0x80, 0x8 ;  /* 0x000000000008781c */ /* 0x000fe20003f0f008 */
[----:B------:R-:W2:Y:S08]  /*1f20*/  LDC.64 R6, c[0x0][0xb10] ;  /* 0x0002c400ff067b82 */ /* 0x000eb00000000a00 */
[----:B------:R-:W3:Y:S08]  /*1f30*/  LDC R20, c[0x0][0xb20] ;  /* 0x0002c800ff147b82 */ /* 0x000ef00000000800 */
[----:B------:R-:W4:Y:S01]  /*1f40*/  LDC R21, c[0x0][0xb0c] ;  /* 0x0002c300ff157b82 */ /* 0x000f220000000800 */
[----:B-1----:R-:W-:Y:S01]  /*1f50*/  IMAD.HI.U32 R23, R0, R5, RZ ;  /* 0x0000000500177227 */ /* 0x002fe200078e00ff */
[----:B------:R-:W-:-:S03]  /*1f60*/  ISETP.NE.AND P1, PT, R4, 0x1, PT ;  /* 0x000000010400780c */ /* 0x000fc60003f25270 */
[----:B------:R-:W-:-:S03]  /*1f70*/  IMAD.HI.U32 R5, R13, R5, RZ ;  /* 0x000000050d057227 */ /* 0x000fc600078e00ff */
[----:B------:R-:W1:Y:S01]  /*1f80*/  LDC.64 R2, c[0x0][0xb28] ;  /* 0x0002ca00ff027b82 */ /* 0x000e620000000a00 */
[----:B--2---:R-:W-:-:S04]  /*1f90*/  IMAD.HI.U32 R24, R12, R6, RZ ;  /* 0x000000060c187227 */ /* 0x004fc800078e00ff */
[----:B------:R-:W-:Y:S01]  /*1fa0*/  IMAD.HI.U32 R25, R14, R6, RZ ;  /* 0x000000060e197227 */ /* 0x000fe200078e00ff */
[----:B------:R-:W-:Y:S02]  /*1fb0*/  SHF.R.U32.HI R24, RZ, R7, R24 ;  /* 0x00000007ff187219 */ /* 0x000fe40000011618 */
[-C--:B---3--:R-:W-:Y:S02]  /*1fc0*/  SHF.R.U32.HI R23, RZ, R20.reuse, R23 ;  /* 0x00000014ff177219 */ /* 0x088fe40000011617 */
[----:B------:R-:W-:Y:S02]  /*1fd0*/  SHF.R.U32.HI R5, RZ, R20, R5 ;  /* 0x00000014ff057219 */ /* 0x000fe40000011605 */
[----:B------:R-:W-:Y:S02]  /*1fe0*/  SEL R23, R0, R23, !P1 ;  /* 0x0000001700177207 */ /* 0x000fe40004800000 */
[----:B------:R-:W-:Y:S02]  /*1ff0*/  SHF.R.U32.HI R25, RZ, R7, R25 ;  /* 0x00000007ff197219 */ /* 0x000fe40000011619 */
[----:B----4-:R-:W-:-:S02]  /*2000*/  ISETP.NE.AND P2, PT, R21, 0x1, PT ;  /* 0x000000011500780c */ /* 0x010fc40003f45270 */
[----:B------:R-:W-:Y:S02]  /*2010*/  SEL R5, R13, R5, !P1 ;  /* 0x000000050d057207 */ /* 0x000fe40004800000 */
[----:B------:R-:W-:Y:S02]  /*2020*/  SEL R24, R12, R24, !P2 ;  /* 0x000000180c187207 */ /* 0x000fe40005000000 */
[----:B------:R-:W-:Y:S01]  /*2030*/  SEL R25, R14, R25, !P2 ;  /* 0x000000190e197207 */ /* 0x000fe20005000000 */
[----:B-1----:R-:W-:-:S04]  /*2040*/  IMAD.HI.U32 R22, R23, R2, RZ ;  /* 0x0000000217167227 */ /* 0x002fc800078e00ff */
[----:B------:R-:W-:Y:S01]  /*2050*/  IMAD.HI.U32 R6, R24, R2, RZ ;  /* 0x0000000218067227 */ /* 0x000fe200078e00ff */
[----:B------:R-:W-:-:S04]  /*2060*/  @P0 SHF.R.U32.HI R23, RZ, R3, R22 ;  /* 0x00000003ff170219 */ /* 0x000fc80000011616 */
[----:B------:R-:W-:Y:S01]  /*2070*/  @P0 SHF.R.U32.HI R24, RZ, R3, R6 ;  /* 0x00000003ff180219 */ /* 0x000fe20000011606 */
[----:B------:R-:W-:-:S04]  /*2080*/  IMAD R23, R23, UR37, RZ ;  /* 0x0000002517177c24 */ /* 0x000fc8000f8e02ff */
[----:B------:R-:W-:Y:S01]  /*2090*/  IMAD R6, R24, UR37, RZ ;  /* 0x0000002518067c24 */ /* 0x000fe2000f8e02ff */
[----:B------:R-:W-:-:S04]  /*20a0*/  ISETP.GE.AND P1, PT, R5, R23, PT ;  /* 0x000000170500720c */ /* 0x000fc80003f26270 */
[----:B------:R-:W-:Y:S01]  /*20b0*/  ISETP.GE.OR P1, PT, R25, R6, P1 ;  /* 0x000000061900720c */ /* 0x000fe20000f26670 */
[----:B------:R-:W-:-:S05]  /*20c0*/  IMAD.HI.U32 R6, R5, R2, RZ ;  /* 0x0000000205067227 */ /* 0x000fca00078e00ff */
[----:B------:R-:W-:-:S04]  /*20d0*/  SHF.R.U32.HI R6, RZ, R3, R6 ;  /* 0x00000003ff067219 */ /* 0x000fc80000011606 */
[----:B------:R-:W-:-:S03]  /*20e0*/  SEL R6, R5, R6, !P0 ;  /* 0x0000000605067207 */ /* 0x000fc60004000000 */
[----:B------:R-:W-:-:S04]  /*20f0*/  @!P1 IMAD.HI.U32 R7, R25, R2, RZ ;  /* 0x0000000219079227 */ /* 0x000fc800078e00ff */
[----:B------:R-:W-:Y:S01]  /*2100*/  IMAD.MOV R2, RZ, RZ, -R6 ;  /* 0x000000ffff027224 */ /* 0x000fe200078e0a06 */
[----:B------:R-:W-:Y:S02]  /*2110*/  @!P1 SHF.R.U32.HI R3, RZ, R3, R7 ;  /* 0x00000003ff039219 */ /* 0x000fe40000011607 */
[----:B------:R-:W-:Y:S01]  /*2120*/  IADD3 R7, PT, PT, -R5, RZ, RZ ;  /* 0x000000ff05077210 */ /* 0x000fe20007ffe1ff */
[----:B------:R-:W-:Y:S01]  /*2130*/  IMAD R2, R2, UR37, R5 ;  /* 0x0000002502027c24 */ /* 0x000fe2000f8e0205 */
[----:B------:R-:W-:-:S03]  /*2140*/  @!P1 SEL R3, R25, R3, !P0 ;  /* 0x0000000319039207 */ /* 0x000fc60004000000 */
[----:B------:R-:W-:Y:S02]  /*2150*/  IMAD R7, R4, R7, R13 ;  /* 0x0000000704077224 */ /* 0x000fe400078e020d */
[--C-:B------:R-:W-:Y:S02]  /*2160*/  @!P1 IMAD.IADD R6, R6, 0x1, -R3.reuse ;  /* 0x0000000106069824 */ /* 0x100fe400078e0a03 */
[----:B------:R-:W-:Y:S01]  /*2170*/  @!P1 IMAD R3, R2, R24, R3 ;  /* 0x0000001802039224 */ /* 0x000fe200078e0203 */
[----:B------:R-:W-:Y:S01]  /*2180*/  IADD3 R2, PT, PT, -R25, RZ, RZ ;  /* 0x000000ff19027210 */ /* 0x000fe20007ffe1ff */
[----:B------:R-:W-:Y:S02]  /*2190*/  @!P1 IMAD R5, R6, UR37, R25 ;  /* 0x0000002506059c24 */ /* 0x000fe4000f8e0219 */
[----:B------:R-:W-:Y:S02]  /*21a0*/  @!P1 IMAD.MOV.U32 R25, RZ, RZ, R3 ;  /* 0x000000ffff199224 */ /* 0x000fe400078e0003 */
[----:B------:R-:W-:-:S02]  /*21b0*/  IMAD R2, R21, R2, R14 ;  /* 0x0000000215027224 */ /* 0x000fc400078e020e */
[----:B------:R-:W-:Y:S02]  /*21c0*/  IMAD R13, R5, R4, R7 ;  /* 0x00000004050d7224 */ /* 0x000fe400078e0207 */
[----:B------:R-:W-:-:S07]  /*21d0*/  IMAD R14, R25, R21, R2 ;  /* 0x00000015190e7224 */ /* 0x000fce00078e0202 */
.L_x_34:
[----:B------:R-:W1:Y:S01]  /*21e0*/  LDCU UR8, c[0x0][0xb30] ;  /* 0x00016600ff0877ac */ /* 0x000e620008000800 */
[----:B------:R-:W-:-:S04]  /*21f0*/  @P3 SHF.R.U32.HI R8, RZ, 0x10, R9 ;  /* 0x00000010ff083819 */ /* 0x000fc80000011609 */
[----:B------:R-:W-:Y:S01]  /*2200*/  @P3 R2UR UR36, R8 ;  /* 0x00000000082432ca */ /* 0x000fe200000e0000 */
[----:B-1----:R-:W-:-:S09]  /*2210*/  UISETP.NE.AND UP0, UPT, UR8, 0x1, UPT ;  /* 0x000000010800788c */ /* 0x002fd2000bf05270 */
[----:B------:R-:W-:Y:S05]  /*2220*/  BRA.U UP0, `(.L_x_35) ;  /* 0x0000000100407547 */ /* 0x000fea000b800000 */
        /* <DEDUP_REMOVED lines=16> */
.L_x_35:
[----:B------:R-:W-:Y:S01]  /*2330*/  VIADD R18, R18, 0x1 ;  /* 0x0000000112127836 */ /* 0x000fe20000000000 */
[----:B------:R-:W-:Y:S01]  /*2340*/  UPLOP3.LUT UP3, UPT, UPT, UPT, UPT, 0x80, 0x8 ;  /* 0x000000000008789c */ /* 0x000fe20003f6f070 */
[----:B------:R-:W-:Y:S02]  /*2350*/  VIADD R237, R14, UR40 ;  /* 0x000000280eed7c36 */ /* 0x000fe40008000000 */
[----:B------:R-:W-:Y:S01]  /*2360*/  VIADD R238, R13, UR39 ;  /* 0x000000270dee7c36 */ /* 0x000fe20008000000 */
[----:B------:R-:W-:-:S04]  /*2370*/  ISETP.NE.AND P0, PT, R18, 0x2, PT ;  /* 0x000000021200780c */ /* 0x000fc80003f05270 */
[----:B------:R-:W-:Y:S02]  /*2380*/  SEL R2, RZ, 0x1, P0 ;  /* 0x00000001ff027807 */ /* 0x000fe40000000000 */
[----:B------:R-:W-:Y:S02]  /*2390*/  SEL R18, R18, RZ, P0 ;  /* 0x000000ff12127207 */ /* 0x000fe40000000000 */
[----:B------:R-:W-:Y:S01]  /*23a0*/  LOP3.LUT R17, R17, R2, RZ, 0x3c, !PT ;  /* 0x0000000211117212 */ /* 0x000fe200078e3cff */
[----:B------:R-:W-:Y:S06]  /*23b0*/  @P3 BRA `(.L_x_36) ;  /* 0xfffffff000a03947 */ /* 0x000fec000383ffff */
[----:B------:R-:W-:Y:S01]  /*23c0*/  UIADD3 UR4, UPT, UPT, UR4, 0x60, URZ ;  /* 0x0000006004047890 */ /* 0x000fe2000fffe0ff */
[----:B------:R-:W-:-:S03]  /*23d0*/  SHF.L.U32 R2, R19, 0x1f, RZ ;  /* 0x0000001f13027819 */ /* 0x000fc600000006ff */
[----:B------:R-:W-:-:S09]  /*23e0*/  ULEA UR5, UR6, UR4, 0x3 ;  /* 0x0000000406057291 */ /* 0x000fd2000f8e18ff */
[----:B------:R-:W1:Y:S02]  /*23f0*/  SYNCS.PHASECHK.TRANS64.TRYWAIT P0, [UR5], R2 ;  /* 0x00000002ff0075a7 */ /* 0x000e640008001105 */
[----:B-1----:R-:W-:Y:S05]  /*2400*/  @!P0 BRA `(.L_x_37) ;  /* 0x000000b400848947 */ /* 0x002fea0003800000 */
.L_x_311:
[----:B------:R-:W-:-:S04]  /*2410*/  UIADD3 UR6, UPT, UPT, UR6, 0x1, URZ ;  /* 0x0000000106067890 */ /* 0x000fc8000fffe0ff */
[----:B------:R-:W-:-:S04]  /*2420*/  UISETP.NE.AND UP0, UPT, UR6, 0xc, UPT ;  /* 0x0000000c0600788c */ /* 0x000fc8000bf05270 */
[----:B------:R-:W-:Y:S02]  /*2430*/  USEL UR7, URZ, 0x1, UP0 ;  /* 0x00000001ff077887 */ /* 0x000fe40008000000 */
[----:B------:R-:W-:-:S04]  /*2440*/  USEL UR6, UR6, URZ, UP0 ;  /* 0x000000ff06067287 */ /* 0x000fc80008000000 */
[----:B------:R-:W-:Y:S01]  /*2450*/  ULEA UR5, UR6, UR4, 0x3 ;  /* 0x0000000406057291 */ /* 0x000fe2000f8e18ff */
[----:B-1----:R-:W-:-:S04]  /*2460*/  LOP3.LUT R2, R19, UR7, RZ, 0x3c, !PT ;  /* 0x0000000713027c12 */ /* 0x002fc8000f8e3cff */
[----:B------:R-:W-:-:S04]  /*2470*/  SHF.L.U32 R3, R2, 0x1f, RZ ;  /* 0x0000001f02037819 */ /* 0x000fc800000006ff */
[----:B------:R-:W1:Y:S02]  /*2480*/  SYNCS.PHASECHK.TRANS64.TRYWAIT P0, [UR5], R3 ;  /* 0x00000003ff0075a7 */ /* 0x000e640008001105 */
[----:B-1----:R-:W-:Y:S05]  /*2490*/  @!P0 BRA `(.L_x_38) ;  /* 0x000000b400788947 */ /* 0x002fea0003800000 */
.L_x_313:
[----:B------:R-:W-:-:S04]  /*24a0*/  UIADD3 UR6, UPT, UPT, UR6, 0x1, URZ ;  /* 0x0000000106067890 */ /* 0x000fc8000fffe0ff */
[----:B------:R-:W-:-:S04]  /*24b0*/  UISETP.NE.AND UP0, UPT, UR6, 0xc, UPT ;  /* 0x0000000c0600788c */ /* 0x000fc8000bf05270 */
[----:B------:R-:W-:Y:S02]  /*24c0*/  USEL UR7, URZ, 0x1, UP0 ;  /* 0x00000001ff077887 */ /* 0x000fe40008000000 */
[----:B------:R-:W-:-:S04]  /*24d0*/  USEL UR6, UR6, URZ, UP0 ;  /* 0x000000ff06067287 */ /* 0x000fc80008000000 */
[----:B------:R-:W-:Y:S01]  /*24e0*/  ULEA UR5, UR6, UR4, 0x3 ;  /* 0x0000000406057291 */ /* 0x000fe2000f8e18ff */
[----:B------:R-:W-:-:S04]  /*24f0*/  LOP3.LUT R2, R2, UR7, RZ, 0x3c, !PT ;  /* 0x0000000702027c12 */ /* 0x000fc8000f8e3cff */
[----:B-1----:R-:W-:-:S04]  /*2500*/  SHF.L.U32 R3, R2, 0x1f, RZ ;  /* 0x0000001f02037819 */ /* 0x002fc800000006ff */
[----:B------:R-:W1:Y:S02]  /*2510*/  SYNCS.PHASECHK.TRANS64.TRYWAIT P0, [UR5], R3 ;  /* 0x00000003ff0075a7 */ /* 0x000e640008001105 */
[----:B-1----:R-:W-:Y:S05]  /*2520*/  @!P0 BRA `(.L_x_39) ;  /* 0x000000b4006c8947 */ /* 0x002fea0003800000 */
.L_x_315:
        /* <DEDUP_REMOVED lines=9> */
.L_x_317:
        /* <DEDUP_REMOVED lines=9> */
.L_x_319:
        /* <DEDUP_REMOVED lines=9> */
.L_x_321:
        /* <DEDUP_REMOVED lines=9> */
.L_x_323:
        /* <DEDUP_REMOVED lines=9> */
.L_x_325:
        /* <DEDUP_REMOVED lines=9> */
.L_x_327:
        /* <DEDUP_REMOVED lines=9> */
.L_x_329:
        /* <DEDUP_REMOVED lines=9> */
.L_x_331:
[----:B------:R-:W-:-:S04]  /*29b0*/  UIADD3 UR6, UPT, UPT, UR6, 0x1, URZ ;  /* 0x0000000106067890 */ /* 0x000fc8000fffe0ff */
[----:B------:R-:W-:-:S04]  /*29c0*/  UISETP.NE.AND UP0, UPT, UR6, 0xc, UPT ;  /* 0x0000000c0600788c */ /* 0x000fc8000bf05270 */
[----:B------:R-:W-:Y:S02]  /*29d0*/  USEL UR5, URZ, 0x1, UP0 ;  /* 0x00000001ff057887 */ /* 0x000fe40008000000 */
[----:B------:R-:W-:-:S04]  /*29e0*/  USEL UR6, UR6, URZ, UP0 ;  /* 0x000000ff06067287 */ /* 0x000fc80008000000 */
[----:B------:R-:W-:Y:S01]  /*29f0*/  ULEA UR6, UR6, UR4, 0x3 ;  /* 0x0000000406067291 */ /* 0x000fe2000f8e18ff */
[----:B------:R-:W-:-:S04]  /*2a00*/  LOP3.LUT R2, R2, UR5, RZ, 0x3c, !PT ;  /* 0x0000000502027c12 */ /* 0x000fc8000f8e3cff */
[----:B------:R-:W-:Y:S01]  /*2a10*/  SHF.L.U32 R2, R2, 0x1f, RZ ;  /* 0x0000001f02027819 */ /* 0x000fe200000006ff */
[----:B-1----:R-:W-:-:S07]  /*2a20*/  IMAD.U32 R0, RZ, RZ, UR6 ;  /* 0x00000006ff007e24 */ /* 0x002fce000f8e00ff */
.L_x_48:
[----:B-1----:R1:W2:Y:S02]  /*2a30*/  SYNCS.PHASECHK.TRANS64.TRYWAIT P0, [R0+URZ], R2 ;  /* 0x00000002000075a7 */ /* 0x0022a400080011ff */
[----:B--2---:R-:W-:Y:S05]  /*2a40*/  @!P0 NANOSLEEP.SYNCS 0x989680 ;  /* 0x009896800000895d */ /* 0x004fea0003900000 */
[----:B------:R-:W2:Y:S02]  /*2a50*/  @!P0 SYNCS.PHASECHK.TRANS64 P0, [R0+URZ], R2 ;  /* 0x00000002000085a7 */ /* 0x000ea400080010ff */
[----:B--2---:R-:W-:Y:S05]  /*2a60*/  @P0 EXIT ;  /* 0x000000000000094d */ /* 0x004fea0003800000 */
[----:B------:R-:W-:Y:S05]  /*2a70*/  BRA `(.L_x_48) ;  /* 0xfffffffc00ec7947 */ /* 0x000fea000383ffff */
.L_x_18:
[----:B------:R-:W-:-:S04]  /*2a80*/  UISETP.NE.AND UP1, UPT, UR38, URZ, UPT ;  /* 0x000000ff2600728c */ /* 0x000fc8000bf25270 */
[----:B------:R-:W-:-:S09]  /*2a90*/  UISETP.NE.OR UP1, UPT, UR4, 0x1, UP1 ;  /* 0x000000010400788c */ /* 0x000fd20008f25670 */
[----:B------:R-:W-:Y:S05]  /*2aa0*/  BRA.U UP1, `(.L_x_49) ;  /* 0x0000000501487547 */ /* 0x000fea000b800000 */
[----:B------:R-:W-:Y:S01]  /*2ab0*/  ISETP.NE.AND P2, PT, R2, RZ, PT ;  /* 0x000000ff0200720c */ /* 0x000fe20003f45270 */
[----:B------:R-:W-:Y:S01]  /*2ac0*/  IMAD.MOV.U32 R12, RZ, RZ, 0x1 ;  /* 0x00000001ff0c7424 */ /* 0x000fe200078e00ff */
[----:B------:R-:W-:Y:S02]  /*2ad0*/  CS2R R10, SRZ ;  /* 0x00000000000a7805 */ /* 0x000fe4000001ff00 */
[----:B------:R-:W-:Y:S01]  /*2ae0*/  CS2R R8, SRZ ;  /* 0x0000000000087805 */ /* 0x000fe2000001ff00 */
[----:B------:R-:W-:Y:S01]  /*2af0*/  UMOV UR4, 0x400 ;  /* 0x0000040000047882 */ /* 0x000fe20000000000 */
[----:B------:R-:W-:Y:S01]  /*2b00*/  UMOV UR6, URZ ;  /* 0x000000ff00067c82 */ /* 0x000fe20008000000 */
[----:B------:R-:W-:-:S12]  /*2b10*/  ULEA UR38, UR38, UR4, 0x18 ;  /* 0x0000000426267291 */ /* 0x000fd8000f8ec0ff */
.L_x_53:
[----:B------:R-:W-:Y:S02]  /*2b20*/  LEA R0, R8, UR38, 0x3 ;  /* 0x0000002608007c11 */ /* 0x000fe4000f8e18ff */
[----:B------:R-:W-:-:S03]  /*2b30*/  SHF.L.U32 R4, R9, 0x1f, RZ ;  /* 0x0000001f09047819 */ /* 0x000fc600000006ff */
[----:B------:R-:W-:Y:S01]  /*2b40*/  VIADD R5, R0, 0x160 ;  /* 0x0000016000057836 */ /* 0x000fe20000000000 */
[----:B------:R-:W2:Y:S02]  /*2b50*/  SYNCS.PHASECHK.TRANS64.TRYWAIT P0, [R0+URZ+0x150], R4 ;  /* 0x00015004000075a7 */ /* 0x000ea400080011ff */
[----:B--2---:R-:W-:Y:S05]  /*2b60*/  @!P0 BRA `(.L_x_50) ;  /* 0x000000b000b48947 */ /* 0x004fea0003800000 */
.L_x_332:
[----:B------:R-:W-:Y:S01]  /*2b70*/  ULEA UR5, UR6, UR38, 0x3 ;  /* 0x0000002606057291 */ /* 0x000fe2000f8e18ff */
[----:B--2---:R-:W-:Y:S01]  /*2b80*/  PRMT R0, RZ, 0x654, R5 ;  /* 0x00000654ff007816 */ /* 0x004fe20000000005 */
[----:B------:R-:W-:Y:S01]  /*2b90*/  @!P2 IMAD.MOV.U32 R4, RZ, RZ, 0x10 ;  /* 0x00000010ff04a424 */ /* 0x000fe200078e00ff */
[----:B------:R-:W-:Y:S01]  /*2ba0*/  SHF.L.U32 R5, R12, 0x1f, RZ ;  /* 0x0000001f0c057819 */ /* 0x000fe200000006ff */
[----:B------:R-:W-:Y:S01]  /*2bb0*/  UIADD3 UR4, UPT, UPT, UR5, 0xf0, URZ ;  /* 0x000000f005047890 */ /* 0x000fe2000fffe0ff */
[----:B------:R2:W-:Y:S05]  /*2bc0*/  SYNCS.ARRIVE.TRANS64.RED.A1T0 RZ, [R0+URZ], RZ ;  /* 0x000000ff00ff79a7 */ /* 0x0005ea00081004ff */
[----:B------:R-:W-:Y:S01]  /*2bd0*/  IMAD.U32 R6, RZ, RZ, UR4 ;  /* 0x00000004ff067e24 */ /* 0x000fe2000f8e00ff */
[----:B------:R-:W3:Y:S04]  /*2be0*/  SYNCS.PHASECHK.TRANS64.TRYWAIT P0, [UR5+0x100], R5 ;  /* 0x00010005ff0075a7 */ /* 0x000ee80008001105 */
[----:B------:R-:W-:Y:S01]  /*2bf0*/  PRMT R6, R2, 0x654, R6 ;  /* 0x0000065402067816 */ /* 0x000fe20000000006 */
[----:B--23--:R-:W-:Y:S06]  /*2c00*/  @!P0 BRA `(.L_x_51) ;  /* 0x000000b000a08947 */ /* 0x00cfec0003800000 */
.L_x_334:
[----:B------:R-:W-:Y:S01]  /*2c10*/  ULEA UR4, UR6, UR38, 0x4 ;  /* 0x0000002606047291 */ /* 0x000fe2000f8e20ff */
[----:B------:R-:W-:Y:S01]  /*2c20*/  SEL R3, R6, R3, !P2 ;  /* 0x0000000306037207 */ /* 0x000fe20005000000 */
[----:B------:R-:W-:Y:S01]  /*2c30*/  UIADD3 UR5, UPT, UPT, UR5, 0xf0, URZ ;  /* 0x000000f005057890 */ /* 0x000fe2000fffe0ff */
[----:B--2---:R-:W-:Y:S01]  /*2c40*/  LEA R0, R11, UR38, 0x3 ;  /* 0x000000260b007c11 */ /* 0x004fe2000f8e18ff */
[----:B------:R-:W-:Y:S01]  /*2c50*/  UIADD3 UR4, UPT, UPT, UR4, 0x180, URZ ;  /* 0x0000018004047890 */ /* 0x000fe2000fffe0ff */
[----:B------:R2:W-:Y:S01]  /*2c60*/  @!P2 SYNCS.ARRIVE.TRANS64.RED RZ, [R3+URZ], R4 ;  /* 0x0000000403ffa9a7 */ /* 0x0005e200080004ff */
[----:B------:R-:W-:Y:S01]  /*2c70*/  UIADD3 UR6, UPT, UPT, UR6, 0x1, URZ ;  /* 0x0000000106067890 */ /* 0x000fe2000fffe0ff */
[----:B------:R-:W-:-:S03]  /*2c80*/  VIADD R8, R8, 0x1 ;  /* 0x0000000108087836 */ /* 0x000fc60000000000 */
[----:B------:R-:W-:Y:S02]  /*2c90*/  UISETP.NE.AND UP0, UPT, UR6, 0x2, UPT ;  /* 0x000000020600788c */ /* 0x000fe4000bf05270 */
[----:B------:R-:W-:Y:S01]  /*2ca0*/  ISETP.NE.AND P0, PT, R8, 0x2, PT ;  /* 0x000000020800780c */ /* 0x000fe20003f05270 */
[----:B------:R-:W-:Y:S06]  /*2cb0*/  UGETNEXTWORKID.BROADCAST [UR4], [UR5] ;  /* 0x00000000040073ca */ /* 0x000fec0008000100 */
[----:B------:R-:W-:Y:S02]  /*2cc0*/  USEL UR4, URZ, 0x1, UP0 ;  /* 0x00000001ff047887 */ /* 0x000fe40008000000 */
[----:B------:R-:W-:-:S04]  /*2cd0*/  USEL UR6, UR6, URZ, UP0 ;  /* 0x000000ff06067287 */ /* 0x000fc80008000000 */
[----:B------:R-:W-:Y:S02]  /*2ce0*/  LOP3.LUT R12, R12, UR4, RZ, 0x3c, !PT ;  /* 0x000000040c0c7c12 */ /* 0x000fe4000f8e3cff */
[----:B--2---:R-:W-:-:S04]  /*2cf0*/  SHF.L.U32 R4, R10, 0x1f, RZ ;  /* 0x0000001f0a047819 */ /* 0x004fc800000006ff */
[----:B------:R-:W2:Y:S02]  /*2d00*/  SYNCS.PHASECHK.TRANS64.TRYWAIT P1, [R0+URZ+0xf0], R4 ;  /* 0x0000f004000075a7 */ /* 0x000ea400080211ff */
[----:B--2---:R-:W-:Y:S05]  /*2d10*/  @!P1 BRA `(.L_x_52) ;  /* 0x000000b000749947 */ /* 0x004fea0003800000 */
.L_x_335:
[C---:B--2---:R-:W-:Y:S01]  /*2d20*/  LEA R4, R11.reuse, UR38, 0x4 ;  /* 0x000000260b047c11 */ /* 0x044fe2000f8e20ff */
[----:B------:R-:W-:Y:S01]  /*2d30*/  VIADD R0, R0, 0x100 ;  /* 0x0000010000007836 */ /* 0x000fe20000000000 */
[----:B------:R-:W-:Y:S01]  /*2d40*/  SEL R8, R8, RZ, P0 ;  /* 0x000000ff08087207 */ /* 0x000fe20000000000 */
[----:B------:R-:W-:-:S03]  /*2d50*/  VIADD R11, R11, 0x1 ;  /* 0x000000010b0b7836 */ /* 0x000fc60000000000 */
[----:B------:R-:W2:Y:S01]  /*2d60*/  LDS.128 R4, [R4+0x180] ;  /* 0x0001800004047984 */ /* 0x000ea20000000c00 */
[----:B------:R-:W-:Y:S02]  /*2d70*/  PRMT R0, RZ, 0x654, R0 ;  /* 0x00000654ff007816 */ /* 0x000fe40000000000 */
[C---:B------:R-:W-:Y:S01]  /*2d80*/  ISETP.NE.AND P1, PT, R11.reuse, 0x2, PT ;  /* 0x000000020b00780c */ /* 0x040fe20003f25270 */
[----:B------:R-:W-:Y:S01]  /*2d90*/  @!PT LDS RZ, [RZ] ;  /* 0x00000000fffff984 */ /* 0x000fe20000000800 */
[----:B------:R-:W-:Y:S01]  /*2da0*/  @!PT LDS RZ, [RZ] ;  /* 0x00000000fffff984 */ /* 0x000fe20000000800 */
[----:B------:R-:W-:Y:S01]  /*2db0*/  @!PT LDS RZ, [RZ] ;  /* 0x00000000fffff984 */ /* 0x000fe20000000800 */
[----:B------:R-:W-:Y:S01]  /*2dc0*/  @!PT LDS RZ, [RZ] ;  /* 0x00000000fffff984 */ /* 0x000fe20000000800 */
[----:B------:R3:W-:Y:S06]  /*2dd0*/  MEMBAR.ALL.CTA ;  /* 0x0000000000007992 */ /* 0x0007ec0000008000 */
[----:B---3--:R-:W3:Y:S01]  /*2de0*/  FENCE.VIEW.ASYNC.S ;  /* 0x00000000000073c6 */ /* 0x008ee20000000000 */
[----:B------:R-:W-:Y:S01]  /*2df0*/  SEL R11, R11, RZ, P1 ;  /* 0x000000ff0b0b7207 */ /* 0x000fe20000800000 */
[----:B---3--:R3:W-:Y:S01]  /*2e00*/  SYNCS.ARRIVE.TRANS64.RED.A1T0 RZ, [R0+URZ], RZ ;  /* 0x000000ff00ff79a7 */ /* 0x0087e200081004ff */
[----:B--2---:R-:W-:-:S02]  /*2e10*/  LOP3.LUT P3, RZ, R6, 0x1, RZ, 0xc0, !PT ;  /* 0x0000000106ff7812 */ /* 0x004fc4000786c0ff */
[----:B------:R-:W-:-:S04]  /*2e20*/  SEL R4, RZ, 0x1, P1 ;  /* 0x00000001ff047807 */ /* 0x000fc80000800000 */
[----:B------:R-:W-:Y:S02]  /*2e30*/  LOP3.LUT R10, R10, R4, RZ, 0x3c, !PT ;  /* 0x000000040a0a7212 */ /* 0x000fe400078e3cff */
[----:B---3--:R-:W-:-:S04]  /*2e40*/  SEL R0, RZ, 0x1, P0 ;  /* 0x00000001ff007807 */ /* 0x008fc80000000000 */
[----:B------:R-:W-:Y:S01]  /*2e50*/  LOP3.LUT R9, R9, R0, RZ, 0x3c, !PT ;  /* 0x0000000009097212 */ /* 0x000fe200078e3cff */
[----:B------:R-:W-:Y:S06]  /*2e60*/  @P3 BRA `(.L_x_53) ;  /* 0xfffffffc002c3947 */ /* 0x000fec000383ffff */
[----:B------:R-:W-:Y:S01]  /*2e70*/  ULEA UR5, UR6, UR38, 0x3 ;  /* 0x0000002606057291 */ /* 0x000fe2000f8e18ff */
[----:B------:R-:W-:-:S08]  /*2e80*/  SHF.L.U32 R2, R12, 0x1f, RZ ;  /* 0x0000001f0c027819 */ /* 0x000fd000000006ff */
[----:B------:R-:W2:Y:S02]  /*2e90*/  SYNCS.PHASECHK.TRANS64 P0, [UR5+0x100], R2 ;  /* 0x00010002ff0075a7 */ /* 0x000ea40008001005 */
[----:B--2---:R-:W-:Y:S05]  /*2ea0*/  @P0 BRA `(.L_x_54) ;  /* 0x0000000000080947 */ /* 0x004fea0003800000 */
[----:B------:R-:W2:Y:S02]  /*2eb0*/  SYNCS.PHASECHK.TRANS64.TRYWAIT P0, [UR5+0x100], R2 ;  /* 0x00010002ff0075a7 */ /* 0x000ea40008001105 */
[----:B--2---:R-:W-:Y:S05]  /*2ec0*/  @!P0 BRA `(.L_x_55) ;  /* 0x000000b0001c8947 */ /* 0x004fea0003800000 */
.L_x_54:
[----:B------:R-:W-:-:S04]  /*2ed0*/  UIADD3 UR4, UPT, UPT, UR6, 0x1, URZ ;  /* 0x0000000106047890 */ /* 0x000fc8000fffe0ff */
[----:B------:R-:W-:-:S04]  /*2ee0*/  UISETP.NE.AND UP0, UPT, UR4, 0x2, UPT ;  /* 0x000000020400788c */ /* 0x000fc8000bf05270 */
[----:B------:R-:W-:Y:S02]  /*2ef0*/  USEL UR7, URZ, 0x1, UP0 ;  /* 0x00000001ff077887 */ /* 0x000fe40008000000 */
[----:B------:R-:W-:-:S04]  /*2f00*/  USEL UR4, UR4, URZ, UP0 ;  /* 0x000000ff04047287 */ /* 0x000fc80008000000 */
[----:B------:R-:W-:Y:S01]  /*2f10*/  ULEA UR4, UR4, UR38, 0x3 ;  /* 0x0000002604047291 */ /* 0x000fe2000f8e18ff */
[----:B--2---:R-:W-:-:S04]  /*2f20*/  LOP3.LUT R2, R12, UR7, RZ, 0x3c, !PT ;  /* 0x000000070c027c12 */ /* 0x004fc8000f8e3cff */
[----:B------:R-:W-:-:S04]  /*2f30*/  SHF.L.U32 R0, R2, 0x1f, RZ ;  /* 0x0000001f02007819 */ /* 0x000fc800000006ff */
[----:B------:R-:W2:Y:S02]  /*2f40*/  SYNCS.PHASECHK.TRANS64 P0, [UR4+0x100], R0 ;  /* 0x00010000ff0075a7 */ /* 0x000ea40008001004 */
[----:B-12---:R-:W-:Y:S05]  /*2f50*/  @P0 EXIT ;  /* 0x000000000000094d */ /* 0x006fea0003800000 */
[----:B------:R-:W-:Y:S02]  /*2f60*/  SHF.L.U32 R2, R2, 0x1f, RZ ;  /* 0x0000001f02027819 */ /* 0x000fe400000006ff */
[----:B------:R-:W-:-:S07]  /*2f70*/  MOV R0, UR4 ;  /* 0x0000000400007c02 */ /* 0x000fce0008000f00 */
.L_x_56:
[----:B-1----:R1:W2:Y:S02]  /*2f80*/  SYNCS.PHASECHK.TRANS64.TRYWAIT P0, [R0+URZ+0x100], R2 ;  /* 0x00010002000075a7 */ /* 0x0022a400080011ff */
[----:B--2---:R-:W-:Y:S05]  /*2f90*/  @!P0 NANOSLEEP.SYNCS 0x989680 ;  /* 0x009896800000895d */ /* 0x004fea0003900000 */
[----:B------:R-:W2:Y:S02]  /*2fa0*/  @!P0 SYNCS.PHASECHK.TRANS64 P0, [R0+URZ+0x100], R2 ;  /* 0x00010002000085a7 */ /* 0x000ea400080010ff */
[----:B--2---:R-:W-:Y:S05]  /*2fb0*/  @P0 EXIT ;  /* 0x000000000000094d */ /* 0x004fea0003800000 */
[----:B------:R-:W-:Y:S05]  /*2fc0*/  BRA `(.L_x_56) ;  /* 0xfffffffc00ec7947 */ /* 0x000fea000383ffff */
.L_x_49:
[----:B------:R-:W-:-:S09]  /*2fd0*/  UISETP.NE.AND UP1, UPT, UR4, URZ, UPT ;  /* 0x000000ff0400728c */ /* 0x000fd2000bf25270 */
[----:B------:R-:W-:Y:S05]  /*2fe0*/  BRA.U UP1, `(.L_x_57) ;  /* 0x0000000d017c7547 */ /* 0x000fea000b800000 */
[----:B------:R-:W-:Y:S01]  /*2ff0*/  UMOV UR4, 0x40 ;  /* 0x0000004000047882 */ /* 0x000fe20000000000 */
[----:B------:R-:W-:Y:S01]  /*3000*/  NOP ;  /* 0x0000000000007918 */ /* 0x000fe20000000000 */
[----:B------:R-:W-:Y:S01]  /*3010*/  ULEA UR4, UR38, UR4, 0x18 ;  /* 0x0000000426047291 */ /* 0x000fe2000f8ec0ff */
[----:B------:R-:W-:Y:S02]  /*3020*/  UMOV UR5, 0x400 ;  /* 0x0000040000057882 */ /* 0x000fe40000000000 */
[----:B------:R-:W-:-:S06]  /*3030*/  ULEA UR38, UR38, UR5, 0x18 ;  /* 0x0000000526267291 */ /* 0x000fcc000f8ec0ff */
[----:B------:R-:W2:Y:S02]  /*3040*/  LDS.U8 R0, [UR4+0x1c] ;  /* 0x00001c04ff007984 */ /* 0x000ea40008000000 */
[----:B--2---:R-:W-:-:S13]  /*3050*/  ISETP.NE.AND P0, PT, R0, RZ, PT ;  /* 0x000000ff0000720c */ /* 0x004fda0003f05270 */
[----:B------:R-:W-:Y:S05]  /*3060*/  @P0 BRA `(.L_x_58) ;  /* 0x0000000000580947 */ /* 0x000fea0003800000 */
[----:B------:R-:W-:-:S13]  /*3070*/  ELECT P0, URZ, PT ;  /* 0x0000000000ff782f */ /* 0x000fda0003800000 */
[----:B------:R-:W-:Y:S05]  /*3080*/  @!P0 BRA `(.L_x_59) ;  /* 0x0000000000608947 */ /* 0x000fea0003800000 */
[----:B------:R-:W-:Y:S01]  /*3090*/  UMOV UR5, 0x10 ;  /* 0x0000001000057882 */ /* 0x000fe20000000000 */
[----:B------:R-:W-:Y:S01]  /*30a0*/  HFMA2 R0, -RZ, RZ, 0, 5.9604644775390625e-08 ;  /* 0x00000001ff007431 */ /* 0x000fe200000001ff */
[----:B------:R-:W-:-:S03]  /*30b0*/  MOV R2, 0xffff ;  /* 0x0000ffff00027802 */ /* 0x000fc60000000f00 */
[----:B------:R-:W-:Y:S04]  /*30c0*/  DEPBAR.LE SB2, 0x36 ;  /* 0x0000ad800000791a */ /* 0x000fe80000000000 */
[----:B------:R-:W2:Y:S02]  /*30d0*/  UTCATOMSWS.FIND_AND_SET.ALIGN UP0, UR5, UR5 ;  /* 0x00000005000575e3 */ /* 0x000ea40008000800 */
[----:B--2---:R-:W-:Y:S01]  /*30e0*/  MOV R3, UR5 ;  /* 0x0000000500037c02 */ /* 0x004fe20008000f00 */
[----:B------:R-:W-:Y:S06]  /*30f0*/  BRA.U UP0, `(.L_x_60) ;  /* 0x0000000100187547 */ /* 0x000fec000b800000 */
.L_x_61:
[----:B------:R-:W-:Y:S05]  /*3100*/  NANOSLEEP 0x64 ;  /* 0x000000640000795d */ /* 0x000fea0003800000 */
[----:B------:R-:W-:-:S05]  /*3110*/  UMOV UR5, 0x10 ;  /* 0x0000001000057882 */ /* 0x000fca0000000000 */
[----:B------:R-:W-:Y:S04]  /*3120*/  DEPBAR.LE SB2, 0x36 ;  /* 0x0000ad800000791a */ /* 0x000fe80000000000 */
[----:B------:R-:W2:Y:S02]  /*3130*/  UTCATOMSWS.FIND_AND_SET.ALIGN UP0, UR5, UR5 ;  /* 0x00000005000575e3 */ /* 0x000ea40008000800 */
[----:B--2---:R-:W-:Y:S01]  /*3140*/  MOV R3, UR5 ;  /* 0x0000000500037c02 */ /* 0x004fe20008000f00 */
[----:B------:R-:W-:Y:S05]  /*3150*/  BRA.U !UP0, `(.L_x_61) ;  /* 0xfffffffd08e87547 */ /* 0x000fea000b83ffff */
.L_x_60:
[-C--:B------:R-:W-:Y:S02]  /*3160*/  SHF.L.U32 R2, R2, R3.reuse, RZ ;  /* 0x0000000302027219 */ /* 0x080fe400000006ff */
[----:B------:R-:W-:Y:S01]  /*3170*/  SHF.L.U32 R0, R0, R3, RZ ;  /* 0x0000000300007219 */ /* 0x000fe200000006ff */
[----:B------:R-:W-:Y:S02]  /*3180*/  IMAD.SHL.U32 R3, R3, 0x20, RZ ;  /* 0x0000002003037824 */ /* 0x000fe400078e00ff */
[----:B------:R2:W-:Y:S04]  /*3190*/  ATOMS.OR RZ, [UR4+0x14], R2 ;  /* 0x00001402ffff798c */ /* 0x0005e8000b000004 */
[----:B------:R2:W-:Y:S04]  /*31a0*/  ATOMS.OR RZ, [UR4+0x18], R0 ;  /* 0x00001800ffff798c */ /* 0x0005e8000b000004 */
[----:B------:R2:W-:Y:S01]  /*31b0*/  STS [UR38+0x1a0], R3 ;  /* 0x0001a003ff007988 */ /* 0x0005e20008000826 */
[----:B------:R-:W-:Y:S05]  /*31c0*/  BRA `(.L_x_59) ;  /* 0x0000000000107947 */ /* 0x000fea0003800000 */
.L_x_58:
[----:B------:R-:W-:Y:S02]  /*31d0*/  MOV R0, 0xffffffff ;  /* 0xffffffff00007802 */ /* 0x000fe40000000f00 */
[----:B------:R-:W-:-:S03]  /*31e0*/  MOV R2, 0x3210 ;  /* 0x0000321000027802 */ /* 0x000fc60000000f00 */
[----:B------:R2:W-:Y:S04]  /*31f0*/  STS [UR38+0x1a0], R0 ;  /* 0x0001a000ff007988 */ /* 0x0005e80008000826 */
[----:B-12--5:R-:W-:Y:S05]  /*3200*/  CALL.REL.NOINC `($__internal_1_$__cuda_sm10x_tcgen05_guardrail_trap_phase_invalid_during_alloc) ;  /* 0x000000b000c87944 */ /* 0x026fea0003c00000 */
.L_x_59:
[----:B------:R-:W-:Y:S05]  /*3210*/  WARPSYNC.ALL ;  /* 0x0000000000007948 */ /* 0x000fea0003800000 */
[----:B------:R-:W3:Y:S01]  /*3220*/  S2UR UR6, SR_CgaCtaId ;  /* 0x00000000000679c3 */ /* 0x000ee20000008800 */
[----:B------:R-:W-:Y:S01]  /*3230*/  UMOV UR4, 0x400 ;  /* 0x0000040000047882 */ /* 0x000fe20000000000 */
[----:B------:R-:W-:-:S06]  /*3240*/  NOP ;  /* 0x0000000000007918 */ /* 0x000fcc0000000000 */
[----:B------:R-:W-:Y:S06]  /*3250*/  BAR.ARV 0x6, 0xa0 ;  /* 0x0182800000007b1d */ /* 0x000fec0000002000 */
[----:B------:R-:W4:Y:S01]  /*3260*/  LDCU UR7, c[0x0][0x38c] ;  /* 0x00007180ff0777ac */ /* 0x000f220008000800 */
[----:B------:R-:W-:Y:S01]  /*3270*/  IMAD.MOV.U32 R11, RZ, RZ, 0x1 ;  /* 0x00000001ff0b7424 */ /* 0x000fe200078e00ff */
[----:B------:R-:W-:Y:S01]  /*3280*/  CS2R R8, SRZ ;  /* 0x0000000000087805 */ /* 0x000fe2000001ff00 */
[----:B------:R-:W-:Y:S01]  /*3290*/  IMAD.MOV.U32 R10, RZ, RZ, RZ ;  /* 0x000000ffff0a7224 */ /* 0x000fe200078e00ff */
[----:B------:R-:W-:Y:S01]  /*32a0*/  UMOV UR18, URZ ;  /* 0x000000ff00127c82 */ /* 0x000fe20008000000 */
[----:B------:R-:W-:Y:S01]  /*32b0*/  UMOV UR17, URZ ;  /* 0x000000ff00117c82 */ /* 0x000fe20008000000 */
[----:B------:R-:W-:Y:S01]  /*32c0*/  UMOV UR22, 0x0 ;  /* 0x0000000000167882 */ /* 0x000fe20000000000 */
[----:B------:R-:W-:Y:S01]  /*32d0*/  UMOV UR23, 0x8200010 ;  /* 0x0820001000177882 */ /* 0x000fe20000000000 */
[----:B------:R-:W-:Y:S01]  /*32e0*/  UMOV UR20, 0x0 ;  /* 0x0000000000147882 */ /* 0x000fe20000000000 */
[----:B------:R-:W-:Y:S01]  /*32f0*/  UMOV UR21, 0x8200010 ;  /* 0x0820001000157882 */ /* 0x000fe20000000000 */
[----:B---3--:R-:W-:Y:S01]  /*3300*/  ULEA UR6, UR6, UR4, 0x18 ;  /* 0x0000000406067291 */ /* 0x008fe2000f8ec0ff */
[----:B------:R-:W3:Y:S03]  /*3310*/  LDCU UR4, c[0x0][0x38c] ;  /* 0x00007180ff0477ac */ /* 0x000ee60008000800 */
[----:B------:R-:W-:-:S02]  /*3320*/  UIADD3 UR11, UPT, UPT, UR6, 0x8400, URZ ;  /* 0x00008400060b7890 */ /* 0x000fc4000fffe0ff */
[----:B----4-:R-:W-:-:S03]  /*3330*/  UIADD3 UR7, UPT, UPT, UR7, 0x3f, URZ ;  /* 0x0000003f07077890 */ /* 0x010fc6000fffe0ff */
[----:B--2---:R-:W2:Y:S01]  /*3340*/  LDS R0, [UR6+0x1a0] ;  /* 0x0001a006ff007984 */ /* 0x004ea20008000800 */
[----:B------:R-:W-:Y:S02]  /*3350*/  UIADD3 UR12, UPT, UPT, UR6, 0x20400, URZ ;  /* 0x00020400060c7890 */ /* 0x000fe4000fffe0ff */
[----:B------:R-:W-:Y:S02]  /*3360*/  USHF.R.S32.HI UR5, URZ, 0x1f, UR7 ;  /* 0x0000001fff057899 */ /* 0x000fe40008011407 */
[----:B------:R-:W-:Y:S02]  /*3370*/  USHF.R.U32.HI UR11, URZ, 0x4, UR11 ;  /* 0x00000004ff0b7899 */ /* 0x000fe4000801160b */
[----:B------:R-:W-:Y:S02]  /*3380*/  ULEA.HI UR5, UR5, UR7, URZ, 0x6 ;  /* 0x0000000705057291 */ /* 0x000fe4000f8f30ff */
[----:B------:R-:W-:Y:S02]  /*3390*/  USHF.R.U32.HI UR12, URZ, 0x4, UR12 ;  /* 0x00000004ff0c7899 */ /* 0x000fe4000801160c */
[----:B------:R-:W-:-:S02]  /*33a0*/  USHF.R.S32.HI UR5, URZ, 0x6, UR5 ;  /* 0x00000006ff057899 */ /* 0x000fc40008011405 */
[----:B------:R-:W-:Y:S02]  /*33b0*/  ULOP3.LUT UR11, UR11, 0x3fff, URZ, 0xc0, !UPT ;  /* 0x00003fff0b0b7892 */ /* 0x000fe4000f8ec0ff */
[----:B------:R-:W-:Y:S02]  /*33c0*/  UISETP.LT.AND UP0, UPT, UR5, 0x1, UPT ;  /* 0x000000010500788c */ /* 0x000fe4000bf01270 */
[----:B------:R-:W-:Y:S02]  /*33d0*/  ULOP3.LUT UR12, UR12, 0x3fff, URZ, 0xc0, !UPT ;  /* 0x00003fff0c0c7892 */ /* 0x000fe4000f8ec0ff */
[----:B------:R-:W-:Y:S02]  /*33e0*/  USEL UR10, UR5, 0x1, !UP0 ;  /* 0x00000001050a7887 */ /* 0x000fe4000c000000 */
[----:B------:R-:W-:Y:S02]  /*33f0*/  ULOP3.LUT UR11, UR11, 0x10000, URZ, 0xfc, !UPT ;  /* 0x000100000b0b7892 */ /* 0x000fe4000f8efcff */
[----:B------:R-:W-:-:S02]  /*3400*/  ULOP3.LUT UR12, UR12, 0x10000, URZ, 0xfc, !UPT ;  /* 0x000100000c0c7892 */ /* 0x000fc4000f8efcff */
[----:B------:R-:W-:Y:S02]  /*3410*/  UIADD3 UR10, UPT, UPT, -UR10, URZ, URZ ;  /* 0x000000ff0a0a7290 */ /* 0x000fe4000fffe1ff */
[----:B---3--:R-:W-:Y:S01]  /*3420*/  UISETP.GE.AND UP3, UPT, UR4, 0x1, UPT ;  /* 0x000000010400788c */ /* 0x008fe2000bf66270 */
[----:B--2---:R-:W-:-:S15]  /*3430*/  R2UR UR19, R0 ;  /* 0x00000000001372ca */ /* 0x004fde00000e0000 */
.L_x_68:
[----:B------:R-:W-:Y:S02]  /*3440*/  LEA R0, R10, UR6, 0x3 ;  /* 0x000000060a007c11 */ /* 0x000fe4000f8e18ff */
[----:B------:R-:W-:Y:S02]  /*3450*/  SHF.L.U32 R2, R9, 0x1f, RZ ;  /* 0x0000001f09027819 */ /* 0x000fe400000006ff */
[----:B------:R-:W-:Y:S01]  /*3460*/  PLOP3.LUT P0, PT, PT, PT, UP3, 0x80, 0x8 ;  /* 0x000000000008781c */ /* 0x000fe20003f0f038 */
[----:B------:R-:W-:Y:S01]  /*3470*/  VIADD R3, R0, 0x100 ;  /* 0x0000010000037836 */ /* 0x000fe20000000000 */
[----:B--2---:R-:W2:Y:S02]  /*3480*/  SYNCS.PHASECHK.TRANS64.TRYWAIT P1, [R0+URZ+0xf0], R2 ;  /* 0x0000f002000075a7 */ /* 0x004ea400080211ff */
[----:B--2---:R-:W-:Y:S09]  /*3490*/  @!P1 BRA `(.L_x_62) ;  /* 0x000000a800c09947 */ /* 0x004ff20003800000 */
.L_x_337:
[----:B------:R-:W-:Y:S01]  /*34a0*/  LEA R4, R10, UR6, 0x4 ;  /* 0x000000060a047c11 */ /* 0x000fe2000f8e20ff */
[----:B------:R-:W-:Y:S01]  /*34b0*/  @UP3 ULEA UR4, UR17, UR6, 0x3 ;  /* 0x0000000611043291 */ /* 0x000fe2000f8e18ff */
[----:B------:R-:W-:Y:S01]  /*34c0*/  PLOP3.LUT P1, PT, PT, PT, PT, 0x80, 0x8 ;  /* 0x000000000008781c */ /* 0x000fe20003f2f070 */
[----:B------:R-:W-:Y:S01]  /*34d0*/  ULEA UR8, UR18, UR6, 0x3 ;  /* 0x0000000612087291 */ /* 0x000fe2000f8e18ff */
[----:B------:R-:W-:Y:S01]  /*34e0*/  PRMT R3, RZ, 0x654, R3 ;  /* 0x00000654ff037816 */ /* 0x000fe20000000003 */
[----:B------:R-:W-:Y:S01]  /*34f0*/  ULEA UR9, UR18, UR19, 0x7 ;  /* 0x0000001312097291 */ /* 0x000fe2000f8e38ff */
[----:B------:R-:W3:Y:S01]  /*3500*/  LDS.128 R4, [R4+0x180] ;  /* 0x0001800004047984 */ /* 0x000ee20000000c00 */
[----:B--2---:R-:W-:Y:S02]  /*3510*/  @P0 SHF.L.U32 R2, R8, 0x1f, RZ ;  /* 0x0000001f08020819 */ /* 0x004fe400000006ff */
[----:B------:R-:W-:Y:S01]  /*3520*/  SHF.L.U32 R0, R11, 0x1f, RZ ;  /* 0x0000001f0b007819 */ /* 0x000fe200000006ff */
[----:B------:R-:W-:Y:S01]  /*3530*/  @!PT LDS RZ, [RZ] ;  /* 0x00000000fffff984 */ /* 0x000fe20000000800 */
[----:B------:R-:W-:Y:S01]  /*3540*/  @!PT LDS RZ, [RZ] ;  /* 0x00000000fffff984 */ /* 0x000fe20000000800 */
[----:B------:R-:W-:Y:S01]  /*3550*/  @!PT LDS RZ, [RZ] ;  /* 0x00000000fffff984 */ /* 0x000fe20000000800 */
[----:B------:R-:W-:Y:S01]  /*3560*/  @!PT LDS RZ, [RZ] ;  /* 0x00000000fffff984 */ /* 0x000fe20000000800 */
[----:B------:R2:W-:Y:S06]  /*3570*/  MEMBAR.ALL.CTA ;  /* 0x0000000000007992 */ /* 0x0005ec0000008000 */
[----:B--2---:R-:W2:Y:S02]  /*3580*/  FENCE.VIEW.ASYNC.S ;  /* 0x00000000000073c6 */ /* 0x004ea40000000000 */
[----:B--2---:R2:W-:Y:S01]  /*3590*/  SYNCS.ARRIVE.TRANS64.RED.A1T0 RZ, [R3+URZ], RZ ;  /* 0x000000ff03ff79a7 */ /* 0x0045e200081004ff */
[----:B------:R2:W4:Y:S01]  /*35a0*/  @P0 SYNCS.PHASECHK.TRANS64.TRYWAIT P1, [UR4], R2 ;  /* 0x00000002ff0005a7 */ /* 0x0005220008021104 */
[----:B------:R-:W1:Y:S02]  /*35b0*/  SYNCS.PHASECHK.TRANS64.TRYWAIT P0, [UR8+0x130], R0 ;  /* 0x00013000ff0075a7 */ /* 0x000e640008001108 */
[----:B-1234-:R-:W-:Y:S05]  /*35c0*/  @!P0 BRA `(.L_x_63) ;  /* 0x000000a800888947 */ /* 0x01efea0003800000 */
.L_x_339:
[----:B------:R-:W-:Y:S01]  /*35d0*/  IADD3 R10, PT, PT, R10, 0x1, RZ ;  /* 0x000000010a0a7810 */ /* 0x000fe20007ffe0ff */
[----:B------:R-:W-:Y:S06]  /*35e0*/  BRA.U !UP3, `(.L_x_64) ;  /* 0x000000010b987547 */ /* 0x000fec000b800000 */
[----:B------:R-:W-:Y:S01]  /*35f0*/  UPLOP3.LUT UP4, UPT, UPT, UPT, UPT, 0x40, 0x4 ;  /* 0x000000000004789c */ /* 0x000fe20003f8e870 */
[----:B------:R-:W-:Y:S01]  /*3600*/  UMOV UR16, UR10 ;  /* 0x0000000a00107c82 */ /* 0x000fe20008000000 */
[----:B------:R-:W-:Y:S01]  /*3610*/  UMOV UR15, UR5 ;  /* 0x00000005000f7c82 */ /* 0x000fe20008000000 */
[----:B------:R-:W-:-:S08]  /*3620*/  UMOV UR14, UR17 ;  /* 0x00000011000e7c82 */ /* 0x000fd00008000000 */
.L_x_67:
[----:B------:R-:W-:Y:S02]  /*3630*/  UIADD3 UR16, UPT, UPT, UR16, 0x1, URZ ;  /* 0x0000000110107890 */ /* 0x000fe4000fffe0ff */
[----:B--2---:R-:W-:Y:S02]  /*3640*/  ULEA UR7, UR14, UR6, 0x3 ;  /* 0x000000060e077291 */ /* 0x004fe4000f8e18ff */
[----:B------:R-:W-:Y:S01]  /*3650*/  UISETP.NE.AND UP0, UPT, UR16, URZ, UPT ;  /* 0x000000ff1000728c */ /* 0x000fe2000bf05270 */
[----:B---3--:R-:W-:Y:S10]  /*3660*/  @P1 BRA `(.L_x_65) ;  /* 0x00000000000c1947 */ /* 0x008ff40003800000 */
[----:B-1----:R-:W-:Y:S04]  /*3670*/  SHF.L.U32 R2, R8, 0x1f, RZ ;  /* 0x0000001f08027819 */ /* 0x002fe800000006ff */
[----:B------:R-:W1:Y:S02]  /*3680*/  SYNCS.PHASECHK.TRANS64.TRYWAIT P0, [UR7], R2 ;  /* 0x00000002ff0075a7 */ /* 0x000e640008001107 */
[----:B-1----:R-:W-:Y:S05]  /*3690*/  @!P0 BRA `(.L_x_66) ;  /* 0x000000a8006c8947 */ /* 0x002fea0003800000 */
.L_x_65:
[----:B------:R-:W-:Y:S01]  /*36a0*/  UISETP.NE.AND UP1, UPT, UR15, 0x1, UPT ;  /* 0x000000010f00788c */ /* 0x000fe2000bf25270 */
[----:B------:R-:W-:Y:S01]  /*36b0*/  PLOP3.LUT P1, PT, PT, PT, PT, 0x80, 0x8 ;  /* 0x000000000008781c */ /* 0x000fe20003f2f070 */
[----:B------:R-:W-:Y:S02]  /*36c0*/  UIADD3 UR17, UPT, UPT, UR14, 0x1, URZ ;  /* 0x000000010e117890 */ /* 0x000fe4000fffe0ff */
[----:B------:R-:W-:Y:S02]  /*36d0*/  ULEA UR24, UR14, UR12, 0x9 ;  /* 0x0000000c0e187291 */ /* 0x000fe4000f8e48ff */
[----:B------:R-:W-:Y:S01]  /*36e0*/  UISETP.NE.AND UP2, UPT, UR17, 0xc, UPT ;  /* 0x0000000c1100788c */ /* 0x000fe2000bf45270 */
[----:B------:R-:W-:Y:S01]  /*36f0*/  PLOP3.LUT P0, PT, PT, PT, UP1, 0x80, 0x8 ;  /* 0x000000000008781c */ /* 0x000fe20003f0f018 */
[----:B------:R-:W-:Y:S02]  /*3700*/  ULEA UR26, UR14, UR11, 0x9 ;  /* 0x0000000b0e1a7291 */ /* 0x000fe4000f8e48ff */
[----:B------:R-:W-:Y:S02]  /*3710*/  USEL UR13, URZ, 0x1, UP2 ;  /* 0x00000001ff0d7887 */ /* 0x000fe40009000000 */
[----:B------:R-:W-:Y:S02]  /*3720*/  USEL UR17, UR17, URZ, UP2 ;  /* 0x000000ff11117287 */ /* 0x000fe40009000000 */
[----:B------:R-:W-:Y:S02]  /*3730*/  UIADD3 UR30, UPT, UPT, UR24, 0x2, URZ ;  /* 0x00000002181e7890 */ /* 0x000fe4000fffe0ff */
[----:B------:R-:W-:Y:S01]  /*3740*/  @UP1 ULEA UR4, UR17, UR6, 0x3 ;  /* 0x0000000611041291 */ /* 0x000fe2000f8e18ff */
[----:B------:R-:W-:Y:S01]  /*3750*/  LOP3.LUT R8, R8, UR13, RZ, 0x3c, !PT ;  /* 0x0000000d08087c12 */ /* 0x000fe2000f8e3cff */
[----:B------:R-:W-:Y:S02]  /*3760*/  UIADD3 UR28, UPT, UPT, UR26, 0x2, URZ ;  /* 0x000000021a1c7890 */ /* 0x000fe4000fffe0ff */
[----:B------:R-:W-:Y:S01]  /*3770*/  UIADD3 UR7, UPT, UPT, UR7, 0x60, URZ ;  /* 0x0000006007077890 */ /* 0x000fe2000fffe0ff */
[----:B-1----:R-:W-:Y:S01]  /*3780*/  @P0 SHF.L.U32 R0, R8, 0x1f, RZ ;  /* 0x0000001f08000819 */ /* 0x002fe200000006ff */
[----:B------:R-:W-:Y:S01]  /*3790*/  UMOV UR25, 0x80004020 ;  /* 0x8000402000197882 */ /* 0x000fe20000000000 */
[----:B------:R-:W-:Y:S01]  /*37a0*/  UMOV UR27, 0x80004020 ;  /* 0x80004020001b7882 */ /* 0x000fe20000000000 */
[----:B------:R-:W-:Y:S01]  /*37b0*/  UMOV UR31, 0x80004020 ;  /* 0x80004020001f7882 */ /* 0x000fe20000000000 */
[----:B------:R2:W3:Y:S01]  /*37c0*/  @P0 SYNCS.PHASECHK.TRANS64.TRYWAIT P1, [UR4], R0 ;  /* 0x00000000ff0005a7 */ /* 0x0004e20008021104 */
[----:B------:R-:W-:Y:S01]  /*37d0*/  UIADD3 UR15, UPT, UPT, UR15, -0x1, URZ ;  /* 0xffffffff0f0f7890 */ /* 0x000fe2000fffe0ff */
[----:B------:R2:W-:Y:S01]  /*37e0*/  UTCQMMA gdesc[UR26], gdesc[UR24], tmem[UR9], tmem[UR22], idesc[UR23], UP4 ;  /* 0x00ff16181a0075ea */ /* 0x0005e2000a000309 */
[----:B------:R-:W-:Y:S01]  /*37f0*/  UPLOP3.LUT UP4, UPT, UPT, UPT, UPT, 0x80, 0x8 ;  /* 0x000000000008789c */ /* 0x000fe20003f8f070 */
[----:B------:R-:W-:Y:S01]  /*3800*/  UMOV UR29, 0x80004020 ;  /* 0x80004020001d7882 */ /* 0x000fe20000000000 */
[----:B------:R-:W-:Y:S01]  /*3810*/  UMOV UR14, UR17 ;  /* 0x00000011000e7c82 */ /* 0x000fe20008000000 */
[----:B------:R2:W-:Y:S01]  /*3820*/  UTCQMMA gdesc[UR28], gdesc[UR30], tmem[UR9], tmem[UR20], idesc[UR21], UPT ;  /* 0x00ff141e1c0075ea */ /* 0x0005e2000b800309 */
[----:B------:R2:W-:Y:S01]  /*3830*/  UTCBAR [UR7], URZ ;  /* 0x000000ff070073e9 */ /* 0x0005e200080000ff */
[----:B------:R-:W-:Y:S06]  /*3840*/  BRA.U UP0, `(.L_x_67) ;  /* 0xfffffffd00787547 */ /* 0x000fec000b83ffff */
.L_x_64:
[----:B------:R-:W-:Y:S01]  /*3850*/  UIADD3 UR18, UPT, UPT, UR18, 0x1, URZ ;  /* 0x0000000112127890 */ /* 0x000fe2000fffe0ff */
[----:B------:R-:W-:Y:S01]  /*3860*/  LOP3.LUT P0, RZ, R6, 0x1, RZ, 0xc0, !PT ;  /* 0x0000000106ff7812 */ /* 0x000fe2000780c0ff */
[----:B------:R-:W-:Y:S01]  /*3870*/  UIADD3 UR8, UPT, UPT, UR8, 0x110, URZ ;  /* 0x0000011008087890 */ /* 0x000fe2000fffe0ff */
[----:B---3--:R-:W-:Y:S01]  /*3880*/  ISETP.NE.AND P1, PT, R10, 0x2, PT ;  /* 0x000000020a00780c */ /* 0x008fe20003f25270 */
[----:B------:R-:W-:-:S03]  /*3890*/  UISETP.NE.AND UP0, UPT, UR18, 0x4, UPT ;  /* 0x000000041200788c */ /* 0x000fc6000bf05270 */
[----:B-12---:R-:W-:Y:S01]  /*38a0*/  SEL R0, RZ, 0x1, P1 ;  /* 0x00000001ff007807 */ /* 0x006fe20000800000 */
[----:B------:R-:W-:Y:S01]  /*38b0*/  USEL UR4, URZ, 0x1, UP0 ;  /* 0x00000001ff047887 */ /* 0x000fe20008000000 */
[----:B------:R-:W-:Y:S01]  /*38c0*/  SEL R10, R10, RZ, P1 ;  /* 0x000000ff0a0a7207 */ /* 0x000fe20000800000 */
[----:B------:R-:W-:Y:S01]  /*38d0*/  USEL UR18, UR18, URZ, UP0 ;  /* 0x000000ff12127287 */ /* 0x000fe20008000000 */
[----:B------:R2:W-:Y:S01]  /*38e0*/  UTCBAR [UR8], URZ ;  /* 0x000000ff080073e9 */ /* 0x0005e200080000ff */
[----:B------:R-:W-:Y:S02]  /*38f0*/  LOP3.LUT R9, R9, R0, RZ, 0x3c, !PT ;  /* 0x0000000009097212 */ /* 0x000fe400078e3cff */
[----:B------:R-:W-:Y:S01]  /*3900*/  LOP3.LUT R11, R11, UR4, RZ, 0x3c, !PT ;  /* 0x000000040b0b7c12 */ /* 0x000fe2000f8e3cff */
[----:B------:R-:W-:Y:S07]  /*3910*/  @P0 BRA `(.L_x_68) ;  /* 0xfffffff800c80947 */ /* 0x000fee000383ffff */
[----:B------:R-:W1:Y:S01]  /*3920*/  S2UR UR4, SR_CgaCtaId ;  /* 0x00000000000479c3 */ /* 0x000e620000008800 */
[----:B------:R-:W-:Y:S01]  /*3930*/  ELECT P0, URZ, PT ;  /* 0x0000000000ff782f */ /* 0x000fe20003800000 */
[----:B------:R-:W-:Y:S01]  /*3940*/  IMAD.MOV.U32 R0, RZ, RZ, 0x1 ;  /* 0x00000001ff007424 */ /* 0x000fe200078e00ff */
[----:B------:R-:W-:Y:S01]  /*3950*/  UIADD3 UR6, UPT, UPT, UR6, 0x130, URZ ;  /* 0x0000013006067890 */ /* 0x000fe2000fffe0ff */
[----:B------:R-:W-:Y:S01]  /*3960*/  SHF.L.U32 R2, R11, 0x1f, RZ ;  /* 0x0000001f0b027819 */ /* 0x000fe200000006ff */
[----:B------:R-:W-:-:S03]  /*3970*/  UMOV UR5, 0x40 ;  /* 0x0000004000057882 */ /* 0x000fc60000000000 */
[----:B------:R-:W-:Y:S01]  /*3980*/  UVIRTCOUNT.DEALLOC.SMPOOL 0x80 ;  /* 0x000000800000784c */ /* 0x000fe20000000000 */
[----:B-1----:R-:W-:Y:S02]  /*3990*/  ULEA UR4, UR4, UR5, 0x18 ;  /* 0x0000000504047291 */ /* 0x002fe4000f8ec0ff */
[----:B------:R-:W-:-:S07]  /*39a0*/  ULEA UR5, UR18, UR6, 0x3 ;  /* 0x0000000612057291 */ /* 0x000fce000f8e18ff */
[----:B------:R1:W-:Y:S02]  /*39b0*/  @P0 STS.U8 [UR4+0x1c], R0 ;  /* 0x00001c00ff000988 */ /* 0x0003e40008000004 */
[----:B------:R-:W3:Y:S02]  /*39c0*/  SYNCS.PHASECHK.TRANS64.TRYWAIT P0, [UR5], R2 ;  /* 0x00000002ff0075a7 */ /* 0x000ee40008001105 */
[----:B-1-3--:R-:W-:Y:S05]  /*39d0*/  @!P0 BRA `(.L_x_69) ;  /* 0x000000a400b48947 */ /* 0x00afea0003800000 */
.L_x_342:
[----:B------:R-:W-:-:S04]  /*39e0*/  UIADD3 UR7, UPT, UPT, UR18, 0x1, URZ ;  /* 0x0000000112077890 */ /* 0x000fc8000fffe0ff */
[----:B------:R-:W-:-:S04]  /*39f0*/  UISETP.NE.AND UP0, UPT, UR7, 0x4, UPT ;  /* 0x000000040700788c */ /* 0x000fc8000bf05270 */
[----:B--2---:R-:W-:Y:S02]  /*3a00*/  USEL UR8, URZ, 0x1, UP0 ;  /* 0x00000001ff087887 */ /* 0x004fe40008000000 */
[----:B------:R-:W-:-:S04]  /*3a10*/  USEL UR7, UR7, URZ, UP0 ;  /* 0x000000ff07077287 */ /* 0x000fc80008000000 */
[----:B------:R-:W-:Y:S01]  /*3a20*/  ULEA UR5, UR7, UR6, 0x3 ;  /* 0x0000000607057291 */ /* 0x000fe2000f8e18ff */
[----:B-1----:R-:W-:-:S04]  /*3a30*/  LOP3.LUT R2, R11, UR8, RZ, 0x3c, !PT ;  /* 0x000000080b027c12 */ /* 0x002fc8000f8e3cff */
[----:B------:R-:W-:-:S04]  /*3a40*/  SHF.L.U32 R3, R2, 0x1f, RZ ;  /* 0x0000001f02037819 */ /* 0x000fc800000006ff */
[----:B------:R-:W1:Y:S02]  /*3a50*/  SYNCS.PHASECHK.TRANS64.TRYWAIT P0, [UR5], R3 ;  /* 0x00000003ff0075a7 */ /* 0x000e640008001105 */
[----:B-1----:R-:W-:Y:S05]  /*3a60*/  @!P0 BRA `(.L_x_70) ;  /* 0x000000a400a88947 */ /* 0x002fea0003800000 */
.L_x_344:
        /* <DEDUP_REMOVED lines=9> */
.L_x_346:
[----:B------:R-:W-:-:S04]  /*3b00*/  UIADD3 UR7, UPT, UPT, UR7, 0x1, URZ ;  /* 0x0000000107077890 */ /* 0x000fc8000fffe0ff */
[----:B------:R-:W-:-:S04]  /*3b10*/  UISETP.NE.AND UP0, UPT, UR7, 0x4, UPT ;  /* 0x000000040700788c */ /* 0x000fc8000bf05270 */
[----:B------:R-:W-:Y:S02]  /*3b20*/  USEL UR5, URZ, 0x1, UP0 ;  /* 0x00000001ff057887 */ /* 0x000fe40008000000 */
[----:B------:R-:W-:-:S04]  /*3b30*/  USEL UR7, UR7, URZ, UP0 ;  /* 0x000000ff07077287 */ /* 0x000fc80008000000 */
[----:B------:R-:W-:Y:S01]  /*3b40*/  ULEA UR7, UR7, UR6, 0x3 ;  /* 0x0000000607077291 */ /* 0x000fe2000f8e18ff */
[----:B------:R-:W-:-:S04]  /*3b50*/  LOP3.LUT R2, R2, UR5, RZ, 0x3c, !PT ;  /* 0x0000000502027c12 */ /* 0x000fc8000f8e3cff */
[----:B------:R-:W-:-:S04]  /*3b60*/  SHF.L.U32 R2, R2, 0x1f, RZ ;  /* 0x0000001f02027819 */ /* 0x000fc800000006ff */
[----:B------:R-:W2:Y:S02]  /*3b70*/  SYNCS.PHASECHK.TRANS64.TRYWAIT P0, [UR7], R2 ;  /* 0x00000002ff0075a7 */ /* 0x000ea40008001107 */
[----:B--2---:R-:W-:Y:S05]  /*3b80*/  @!P0 BRA `(.L_x_72) ;  /* 0x000000a400908947 */ /* 0x004fea0003800000 */
.L_x_348:
[----:B------:R-:W-:Y:S01]  /*3b90*/  NOP ;  /* 0x0000000000007918 */ /* 0x000fe20000000000 */
[----:B-1----:R-:W1:Y:S01]  /*3ba0*/  LDS R0, [UR4+0x14] ;  /* 0x00001404ff007984 */ /* 0x002e620008000800 */
[----:B------:R-:W-:Y:S01]  /*3bb0*/  ULOP3.LUT UR6, UR19, 0xffff, URZ, 0xc0, !UPT ;  /* 0x0000ffff13067892 */ /* 0x000fe2000f8ec0ff */
[----:B------:R-:W-:Y:S01]  /*3bc0*/  UMOV UR8, 0xffff ;  /* 0x0000ffff00087882 */ /* 0x000fe20000000000 */
[----:B------:R-:W-:Y:S02]  /*3bd0*/  UMOV UR5, 0x1 ;  /* 0x0000000100057882 */ /* 0x000fe40000000000 */
[----:B------:R-:W-:-:S04]  /*3be0*/  USHF.R.U32.HI UR6, URZ, 0x5, UR6 ;  /* 0x00000005ff067899 */ /* 0x000fc80008011606 */
[----:B------:R-:W-:Y:S02]  /*3bf0*/  USHF.L.U32 UR8, UR8, UR6, URZ ;  /* 0x0000000608087299 */ /* 0x000fe400080006ff */
[----:B------:R-:W-:-:S04]  /*3c00*/  USHF.L.U32 UR5, UR5, UR6, URZ ;  /* 0x0000000605057299 */ /* 0x000fc800080006ff */
[----:B-1----:R-:W-:-:S04]  /*3c10*/  LOP3.LUT R0, R0, UR8, RZ, 0xc0, !PT ;  /* 0x0000000800007c12 */ /* 0x002fc8000f8ec0ff */
[----:B------:R-:W-:-:S13]  /*3c20*/  ISETP.NE.AND P0, PT, R0, UR8, PT ;  /* 0x0000000800007c0c */ /* 0x000fda000bf05270 */
[----:B------:R-:W-:Y:S05]  /*3c30*/  @P0 BRA `(.L_x_73) ;  /* 0x0000000000580947 */ /* 0x000fea0003800000 */
[----:B------:R-:W1:Y:S02]  /*3c40*/  LDS R0, [UR4+0x18] ;  /* 0x00001804ff007984 */ /* 0x000e640008000800 */
[----:B-1----:R-:W-:-:S04]  /*3c50*/  LOP3.LUT R0, R0, UR5, RZ, 0xc0, !PT ;  /* 0x0000000500007c12 */ /* 0x002fc8000f8ec0ff */
[----:B------:R-:W-:-:S13]  /*3c60*/  ISETP.NE.AND P0, PT, R0, UR5, PT ;  /* 0x0000000500007c0c */ /* 0x000fda000bf05270 */
[----:B------:R-:W-:Y:S05]  /*3c70*/  @P0 BRA `(.L_x_74) ;  /* 0x00000000003c0947 */ /* 0x000fea0003800000 */
[----:B------:R-:W1:Y:S01]  /*3c80*/  S2R R2, SR_LANEID ;  /* 0x0000000000027919 */ /* 0x000e620000000000 */
[----:B------:R-:W-:Y:S01]  /*3c90*/  ULOP3.LUT UR8, URZ, UR8, URZ, 0x33, !UPT ;  /* 0x00000008ff087292 */ /* 0x000fe2000f8e33ff */
[----:B------:R-:W-:Y:S02]  /*3ca0*/  VOTEU.ANY UR7, UPT, PT ;  /* 0x0000000000077886 */ /* 0x000fe400038e0100 */
[----:B------:R-:W-:-:S03]  /*3cb0*/  UFLO.U32 UR7, UR7 ;  /* 0x00000007000772bd */ /* 0x000fc600080e0000 */
[----:B------:R-:W-:-:S04]  /*3cc0*/  IMAD.U32 R0, RZ, RZ, UR8 ;  /* 0x00000008ff007e24 */ /* 0x000fc8000f8e00ff */
[----:B------:R2:W3:Y:S02]  /*3cd0*/  REDUX UR6, R0 ;  /* 0x00000000000673c4 */ /* 0x0004e40000000000 */
[----:B------:R4:W-:Y:S01]  /*3ce0*/  UTCATOMSWS.AND URZ, UR8 ;  /* 0x0000000800ff79e3 */ /* 0x0009e20008000000 */
[----:B-1----:R-:W-:Y:S02]  /*3cf0*/  ISETP.EQ.U32.AND P0, PT, R2, UR7, PT ;  /* 0x0000000702007c0c */ /* 0x002fe4000bf02070 */
[----:B--2---:R-:W-:Y:S02]  /*3d00*/  LOP3.LUT R0, RZ, UR5, RZ, 0x33, !PT ;  /* 0x00000005ff007c12 */ /* 0x004fe4000f8e33ff */
[----:B---3--:R-:W-:Y:S02]  /*3d10*/  MOV R2, UR6 ;  /* 0x0000000600027c02 */ /* 0x008fe40008000f00 */
[----:B------:R-:W1:Y:S07]  /*3d20*/  REDUX UR5, R0 ;  /* 0x00000000000573c4 */ /* 0x000e6e0000000000 */
[----:B------:R4:W-:Y:S01]  /*3d30*/  @P0 ATOMS.AND RZ, [UR4+0x14], R2 ;  /* 0x00001402ffff098c */ /* 0x0009e2000a800004 */
[----:B-1----:R-:W-:-:S05]  /*3d40*/  IMAD.U32 R0, RZ, RZ, UR5 ;  /* 0x00000005ff007e24 */ /* 0x002fca000f8e00ff */
[----:B------:R4:W-:Y:S01]  /*3d50*/  @P0 ATOMS.AND RZ, [UR4+0x18], R0 ;  /* 0x00001800ffff098c */ /* 0x0009e2000a800004 */
[----:B------:R-:W-:Y:S05]  /*3d60*/  BRA `(.L_x_75) ;  /* 0x0000000000147947 */ /* 0x000fea0003800000 */
.L_x_74:
[----:B------:R-:W-:Y:S02]  /*3d70*/  MOV R2, 0x3d90 ;  /* 0x00003d9000027802 */ /* 0x000fe40000000f00 */
[----:B-----5:R-:W-:Y:S05]  /*3d80*/  CALL.REL.NOINC `($__internal_0_$__cuda_sm10x_tcgen05_guardrail_trap_col_being_dealloced_not_returned_by_alloc) ;  /* 0x000000a400dc7944 */ /* 0x020fea0003c00000 */
[----:B------:R-:W-:Y:S05]  /*3d90*/  BRA `(.L_x_75) ;  /* 0x0000000000087947 */ /* 0x000fea0003800000 */
.L_x_73:
[----:B------:R-:W-:Y:S02]  /*3da0*/  MOV R2, 0x3dc0 ;  /* 0x00003dc000027802 */ /* 0x000fe40000000f00 */
[----:B-----5:R-:W-:Y:S05]  /*3db0*/  CALL.REL.NOINC `($__internal_2_$__cuda_sm10x_tcgen05_guardrail_trap_unallocated_columns_being_dealloced) ;  /* 0x000000a400e87944 */ /* 0x020fea0003c00000 */
.L_x_75:
[----:B------:R-:W-:Y:S01]  /*3dc0*/  NOP ;  /* 0x0000000000007918 */ /* 0x000fe20000000000 */
[----:B----4-:R-:W-:Y:S05]  /*3dd0*/  EXIT ;  /* 0x000000000000794d */ /* 0x010fea0003800000 */
.L_x_57:
[----:B------:R-:W-:-:S09]  /*3de0*/  UISETP.NE.OR UP3, UPT, UR4, 0x3, UP3 ;  /* 0x000000030400788c */ /* 0x000fd20009f65670 */
[----:B------:R-:W-:Y:S05]  /*3df0*/  BRA.U UP3, `(.L_x_76) ;  /* 0x0000000d030c7547 */ /* 0x000fea000b800000 */
[----:B------:R-:W2:Y:S01]  /*3e00*/  LDC R0, c[0x0][0xb30] ;  /* 0x0002cc00ff007b82 */ /* 0x000ea20000000800 */
[----:B------:R-:W3:Y:S01]  /*3e10*/  LDCU.64 UR8, c[0x0][0x888] ;  /* 0x00011100ff0877ac */ /* 0x000ee20008000a00 */
[----:B------:R-:W-:Y:S02]  /*3e20*/  HFMA2 R25, -RZ, RZ, 0, 0 ;  /* 0x00000000ff197431 */ /* 0x000fe400000001ff */
[----:B------:R-:W-:Y:S01]  /*3e30*/  IMAD.MOV.U32 R27, RZ, RZ, 0x1 ;  /* 0x00000001ff1b7424 */ /* 0x000fe200078e00ff */
[----:B------:R-:W-:Y:S01]  /*3e40*/  MOV R23, 0x2000 ;  /* 0x0000200000177802 */ /* 0x000fe20000000f00 */
[----:B------:R-:W4:Y:S01]  /*3e50*/  LDCU.64 UR4, c[0x0][0x890] ;  /* 0x00011200ff0477ac */ /* 0x000f220008000a00 */
[----:B------:R-:W-:Y:S01]  /*3e60*/  IMAD.MOV.U32 R26, RZ, RZ, RZ ;  /* 0x000000ffff1a7224 */ /* 0x000fe200078e00ff */
[----:B------:R-:W1:Y:S01]  /*3e70*/  LDC R22, c[0x0][0x370] ;  /* 0x0000dc00ff167b82 */ /* 0x000e620000000800 */
[----:B------:R-:W-:Y:S01]  /*3e80*/  UMOV UR7, 0x400 ;  /* 0x0000040000077882 */ /* 0x000fe20000000000 */
[----:B------:R-:W1:Y:S01]  /*3e90*/  LDCU.64 UR14, c[0x0][0x348] ;  /* 0x00006900ff0e77ac */ /* 0x000e620008000a00 */
[----:B------:R-:W-:-:S05]  /*3ea0*/  ULEA UR7, UR38, UR7, 0x18 ;  /* 0x0000000726077291 */ /* 0x000fca000f8ec0ff */
[----:B------:R-:W1:Y:S01]  /*3eb0*/  LDC R3, c[0x0][0xb0c] ;  /* 0x0002c300ff037b82 */ /* 0x000e620000000800 */
[----:B------:R-:W-:Y:S02]  /*3ec0*/  UPLOP3.LUT UP1, UPT, UPT, UPT, UPT, 0x40, 0x4 ;  /* 0x000000000004789c */ /* 0x000fe40003f2e870 */
[----:B---3--:R-:W-:Y:S02]  /*3ed0*/  UISETP.NE.U32.AND UP2, UPT, UR8, URZ, UPT ;  /* 0x000000ff0800728c */ /* 0x008fe4000bf45070 */
[----:B------:R-:W-:Y:S02]  /*3ee0*/  UIADD3 UR13, UPT, UPT, UR7, 0xc8, URZ ;  /* 0x000000c8070d7890 */ /* 0x000fe4000fffe0ff */
[----:B----4-:R-:W-:Y:S01]  /*3ef0*/  UISETP.NE.U32.AND UP6, UPT, UR4, URZ, UPT ;  /* 0x000000ff0400728c */ /* 0x010fe2000bfc5070 */
[----:B------:R-:W3:Y:S01]  /*3f00*/  LDC R20, c[0x0][0xb20] ;  /* 0x0002c800ff147b82 */ /* 0x000ee20000000800 */
[----:B--2---:R-:W-:Y:S01]  /*3f10*/  ISETP.NE.AND P1, PT, R0, 0x1, PT ;  /* 0x000000010000780c */ /* 0x004fe20003f25270 */
[----:B------:R-:W-:-:S02]  /*3f20*/  UISETP.NE.AND.EX UP2, UPT, UR9, URZ, UPT, UP2 ;  /* 0x000000ff0900728c */ /* 0x000fc4000bf45320 */
[----:B-1----:R-:W-:Y:S02]  /*3f30*/  UISETP.GE.AND UP5, UPT, UR37, 0x1, UPT ;  /* 0x000000012500788c */ /* 0x002fe4000bfa6270 */
[----:B------:R-:W-:Y:S02]  /*3f40*/  UISETP.NE.AND UP4, UPT, UR37, 0x1, UPT ;  /* 0x000000012500788c */ /* 0x000fe4000bf85270 */
[----:B------:R-:W1:Y:S01]  /*3f50*/  LDC.64 R14, c[0x0][0xb10] ;  /* 0x0002c400ff0e7b82 */ /* 0x000e620000000a00 */
[----:B------:R-:W-:Y:S02]  /*3f60*/  UIADD3 UR17, UPT, UPT, UR7, 0xc0, URZ ;  /* 0x000000c007117890 */ /* 0x000fe4000fffe0ff */
[----:B------:R-:W-:Y:S02]  /*3f70*/  UPRMT UR13, UR38, 0x654, UR13 ;  /* 0x00000654260d7896 */ /* 0x000fe4000800000d */
[----:B------:R-:W-:-:S03]  /*3f80*/  UISETP.NE.AND.EX UP6, UPT, UR5, URZ, UPT, UP6 ;  /* 0x000000ff0500728c */ /* 0x000fc6000bfc5360 */
[----:B------:R-:W2:Y:S08]  /*3f90*/  LDC.64 R6, c[0x0][0xb18] ;  /* 0x0002c600ff067b82 */ /* 0x000eb00000000a00 */
[----:B------:R-:W4:Y:S08]  /*3fa0*/  LDC.64 R4, c[0x0][0xb28] ;  /* 0x0002ca00ff047b82 */ /* 0x000f300000000a00 */
[----:B---3--:R-:W1:Y:S02]  /*3fb0*/  LDC R21, c[0x0][0x374] ;  /* 0x0000dd00ff157b82 */ /* 0x008e640000000800 */
.L_x_85:
[C---:B------:R-:W-:Y:S02]  /*3fc0*/  LEA R0, R26.reuse, UR7, 0x3 ;  /* 0x000000071a007c11 */ /* 0x040fe4000f8e18ff */
[----:B------:R-:W-:Y:S02]  /*3fd0*/  SHF.L.U32 R2, R25, 0x1f, RZ ;  /* 0x0000001f19027819 */ /* 0x000fe400000006ff */
[----:B------:R-:W-:Y:S02]  /*3fe0*/  LEA R16, R26, UR7, 0x4 ;  /* 0x000000071a107c11 */ /* 0x000fe4000f8e20ff */
[----:B---3--:R-:W3:Y:S02]  /*3ff0*/  SYNCS.PHASECHK.TRANS64.TRYWAIT P0, [R0+URZ+0xf0], R2 ;  /* 0x0000f002000075a7 */ /* 0x008ee400080011ff */
[----:B---3--:R-:W-:Y:S05]  /*4000*/  @!P0 BRA `(.L_x_77) ;  /* 0x000000a000888947 */ /* 0x008fea0003800000 */
.L_x_349:
[----:B------:R-:W1:Y:S01]  /*4010*/  LDS.128 R16, [R16+0x180] ;  /* 0x0001800010107984 */ /* 0x000e620000000c00 */
[----:B---3--:R-:W-:Y:S01]  /*4020*/  VIADD R0, R0, 0x100 ;  /* 0x0000010000007836 */ /* 0x008fe20000000000 */
[----:B------:R-:W-:Y:S01]  /*4030*/  @!PT LDS RZ, [RZ] ;  /* 0x00000000fffff984 */ /* 0x000fe20000000800 */
[----:B------:R-:W-:Y:S01]  /*4040*/  @!PT LDS RZ, [RZ] ;  /* 0x00000000fffff984 */ /* 0x000fe20000000800 */
[----:B------:R-:W-:Y:S01]  /*4050*/  @!PT LDS RZ, [RZ] ;  /* 0x00000000fffff984 */ /* 0x000fe20000000800 */
[----:B------:R-:W-:Y:S01]  /*4060*/  @!PT LDS RZ, [RZ] ;  /* 0x00000000fffff984 */ /* 0x000fe20000000800 */
[----:B------:R3:W-:Y:S06]  /*4070*/  MEMBAR.ALL.CTA ;  /* 0x0000000000007992 */ /* 0x0007ec0000008000 */
[----:B---3--:R-:W3:Y:S01]  /*4080*/  FENCE.VIEW.ASYNC.S ;  /* 0x00000000000073c6 */ /* 0x008ee20000000000 */
[----:B------:R-:W-:Y:S04]  /*4090*/  PRMT R0, RZ, 0x654, R0 ;  /* 0x00000654ff007816 */ /* 0x000fe80000000000 */
[----:B---3--:R3:W-:Y:S01]  /*40a0*/  SYNCS.ARRIVE.TRANS64.RED.A1T0 RZ, [R0+URZ], RZ ;  /* 0x000000ff00ff79a7 */ /* 0x0087e200081004ff */
[----:B-1----:R-:W-:Y:S11]  /*40b0*/  LOP3.LUT P3, RZ, R18, 0x1, RZ, 0xc0, !PT ;  /* 0x0000000112ff7812 */ /* 0x002ff6000786c0ff */
[----:B------:R-:W-:Y:S02]  /*40c0*/  @!UPT UIADD3 URZ, UPT, UPT, URZ, URZ, URZ ;  /* 0x000000fffffff290 */ /* 0x000fe4000fffe0ff */
[----:B------:R-:W-:Y:S02]  /*40d0*/  @P3 MOV R11, R16 ;  /* 0x00000010000b3202 */ /* 0x000fe40000000f00 */
[----:B------:R-:W-:Y:S01]  /*40e0*/  @P3 LOP3.LUT R10, R17, 0xffff, RZ, 0xc0, !PT ;  /* 0x0000ffff110a3812 */ /* 0x000fe200078ec0ff */
[----:B---3--:R-:W-:Y:S06]  /*40f0*/  BRA.U !UP5, `(.L_x_78) ;  /* 0x000000010da47547 */ /* 0x008fec000b800000 */
[-C--:B--2---:R-:W-:Y:S01]  /*4100*/  IMAD.HI.U32 R0, R21, R7.reuse, RZ ;  /* 0x0000000715007227 */ /* 0x084fe200078e00ff */
[----:B------:R-:W-:Y:S02]  /*4110*/  ISETP.NE.AND P0, PT, R6, 0x1, PT ;  /* 0x000000010600780c */ /* 0x000fe40003f05270 */
[----:B------:R-:W-:Y:S01]  /*4120*/  PLOP3.LUT P2, PT, PT, PT, UP4, 0x80, 0x8 ;  /* 0x000000000008781c */ /* 0x000fe20003f4f048 */
[----:B------:R-:W-:Y:S01]  /*4130*/  IMAD.HI.U32 R9, R22, R14, RZ ;  /* 0x0000000e16097227 */ /* 0x000fe200078e00ff */
[----:B------:R-:W-:Y:S02]  /*4140*/  SHF.R.U32.HI R0, RZ, R20, R0 ;  /* 0x00000014ff007219 */ /* 0x000fe40000011600 */
[----:B------:R-:W-:Y:S01]  /*4150*/  ISETP.NE.AND P4, PT, R3, 0x1, PT ;  /* 0x000000010300780c */ /* 0x000fe20003f85270 */
[----:B------:R-:W-:Y:S01]  /*4160*/  IMAD.HI.U32 R13, R10, R7, RZ ;  /* 0x000000070a0d7227 */ /* 0x000fe200078e00ff */
[----:B------:R-:W-:Y:S02]  /*4170*/  SHF.R.U32.HI R9, RZ, R15, R9 ;  /* 0x0000000fff097219 */ /* 0x000fe40000011609 */
[----:B------:R-:W-:Y:S01]  /*4180*/  SEL R0, R21, R0, !P0 ;  /* 0x0000000015007207 */ /* 0x000fe20004000000 */
[----:B------:R-:W-:Y:S01]  /*4190*/  IMAD.HI.U32 R12, R11, R14, RZ ;  /* 0x0000000e0b0c7227 */ /* 0x000fe200078e00ff */
[----:B------:R-:W-:Y:S03]  /*41a0*/  SEL R9, R22, R9, !P4 ;  /* 0x0000000916097207 */ /* 0x000fe60006000000 */
[-C--:B----4-:R-:W-:Y:S01]  /*41b0*/  IMAD.HI.U32 R8, R0, R4.reuse, RZ ;  /* 0x0000000400087227 */ /* 0x090fe200078e00ff */
[----:B------:R-:W-:Y:S03]  /*41c0*/  SHF.R.U32.HI R12, RZ, R15, R12 ;  /* 0x0000000fff0c7219 */ /* 0x000fe6000001160c */
[----:B------:R-:W-:Y:S01]  /*41d0*/  IMAD.HI.U32 R2, R9, R4, RZ ;  /* 0x0000000409027227 */ /* 0x000fe200078e00ff */
[-C--:B------:R-:W-:Y:S02]  /*41e0*/  @P2 SHF.R.U32.HI R0, RZ, R5.reuse, R8 ;  /* 0x00000005ff002219 */ /* 0x080fe40000011608 */
[----:B------:R-:W-:Y:S02]  /*41f0*/  SHF.R.U32.HI R8, RZ, R20, R13 ;  /* 0x00000014ff087219 */ /* 0x000fe4000001160d */
[-C--:B------:R-:W-:Y:S01]  /*4200*/  @P2 SHF.R.U32.HI R9, RZ, R5.reuse, R2 ;  /* 0x00000005ff092219 */ /* 0x080fe20000011602 */
[----:B------:R-:W-:Y:S01]  /*4210*/  IMAD R0, R0, UR37, RZ ;  /* 0x0000002500007c24 */ /* 0x000fe2000f8e02ff */
[----:B------:R-:W-:Y:S02]  /*4220*/  SEL R8, R10, R8, !P0 ;  /* 0x000000080a087207 */ /* 0x000fe40004000000 */
[----:B------:R-:W-:Y:S01]  /*4230*/  SEL R2, R11, R12, !P4 ;  /* 0x0000000c0b027207 */ /* 0x000fe20006000000 */
[----:B------:R-:W-:Y:S01]  /*4240*/  IMAD R12, R9, UR37, RZ ;  /* 0x00000025090c7c24 */ /* 0x000fe2000f8e02ff */
[C---:B------:R-:W-:Y:S01]  /*4250*/  ISETP.GE.AND P0, PT, R8.reuse, R0, PT ;  /* 0x000000000800720c */ /* 0x040fe20003f06270 */
[----:B------:R-:W-:Y:S03]  /*4260*/  IMAD.HI.U32 R0, R8, R4, RZ ;  /* 0x0000000408007227 */ /* 0x000fe600078e00ff */
[----:B------:R-:W-:Y:S02]  /*4270*/  ISETP.GE.OR P0, PT, R2, R12, P0 ;  /* 0x0000000c0200720c */ /* 0x000fe40000706670 */
[-C--:B------:R-:W-:Y:S04]  /*4280*/  SHF.R.U32.HI R0, RZ, R5.reuse, R0 ;  /* 0x00000005ff007219 */ /* 0x080fe80000011600 */
[----:B------:R-:W-:Y:S05]  /*4290*/  SEL R13, R8, R0, !P2 ;  /* 0x00000000080d7207 */ /* 0x000fea0005000000 */
[----:B------:R-:W-:Y:S02]  /*42a0*/  IMAD.MOV R12, RZ, RZ, -R13 ;  /* 0x000000ffff0c7224 */ /* 0x000fe400078e0a0d */
[----:B------:R-:W-:Y:S04]  /*42b0*/  @!P0 IMAD.HI.U32 R0, R2, R4, RZ ;  /* 0x0000000402008227 */ /* 0x000fe800078e00ff */
[----:B------:R-:W-:Y:S01]  /*42c0*/  IMAD R12, R12, UR37, R8 ;  /* 0x000000250c0c7c24 */ /* 0x000fe2000f8e0208 */
[----:B------:R-:W-:Y:S04]  /*42d0*/  @!P0 SHF.R.U32.HI R0, RZ, R5, R0 ;  /* 0x00000005ff008219 */ /* 0x000fe80000011600 */
[----:B------:R-:W-:Y:S04]  /*42e0*/  @!P0 SEL R0, R2, R0, !P2 ;  /* 0x0000000002008207 */ /* 0x000fe80005000000 */
[----:B------:R-:W-:Y:S01]  /*42f0*/  @!P0 IADD3 R13, PT, PT, R13, -R0, RZ ;  /* 0x800000000d0d8210 */ /* 0x000fe20007ffe0ff */
[----:B------:R-:W-:Y:S01]  /*4300*/  @!P0 IMAD R0, R9, R12, R0 ;  /* 0x0000000c09008224 */ /* 0x000fe200078e0200 */
[----:B------:R-:W-:Y:S01]  /*4310*/  IADD3 R9, PT, PT, -R8, RZ, RZ ;  /* 0x000000ff08097210 */ /* 0x000fe20007ffe1ff */
[--C-:B------:R-:W-:Y:S02]  /*4320*/  IMAD.MOV R12, RZ, RZ, -R2.reuse ;  /* 0x000000ffff0c7224 */ /* 0x100fe400078e0a02 */
[----:B------:R-:W-:Y:S02]  /*4330*/  @!P0 IMAD R8, R13, UR37, R2 ;  /* 0x000000250d088c24 */ /* 0x000fe4000f8e0202 */
[----:B------:R-:W-:Y:S02]  /*4340*/  @!P0 IMAD.MOV.U32 R2, RZ, RZ, R0 ;  /* 0x000000ffff028224 */ /* 0x000fe400078e0000 */
[----:B------:R-:W-:Y:S02]  /*4350*/  IMAD R11, R3, R12, R11 ;  /* 0x0000000c030b7224 */ /* 0x000fe400078e020b */
[----:B------:R-:W-:Y:S02]  /*4360*/  IMAD R10, R6, R9, R10 ;  /* 0x00000009060a7224 */ /* 0x000fe400078e020a */
[----:B------:R-:W-:Y:S02]  /*4370*/  IMAD R11, R2, R3, R11 ;  /* 0x00000003020b7224 */ /* 0x000fe400078e020b */
[----:B------:R-:W-:Y:S02]  /*4380*/  IMAD R10, R8, R6, R10 ;  /* 0x00000006080a7224 */ /* 0x000fe400078e020a */
.L_x_78:
[----:B------:R-:W-:Y:S05]  /*4390*/  BRA.U UP1, `(.L_x_79) ;  /* 0x0000000101107547 */ /* 0x000fea000b800000 */
[----:B------:R-:W-:Y:S04]  /*43a0*/  MOV R2, UR6 ;  /* 0x0000000600027c02 */ /* 0x000fe80008000f00 */
[----:B------:R-:W-:Y:S04]  /*43b0*/  SHF.L.U32 R2, R2, 0x1f, RZ ;  /* 0x0000001f02027819 */ /* 0x000fe800000006ff */
[----:B------:R-:W1:Y:S02]  /*43c0*/  SYNCS.PHASECHK.TRANS64.TRYWAIT P0, [UR7+0xe8], R2 ;  /* 0x0000e802ff0075a7 */ /* 0x000e640008001107 */
[----:B-1----:R-:W-:Y:S05]  /*43d0*/  @!P0 BRA `(.L_x_80) ;  /* 0x0000009c00a88947 */ /* 0x002fea0003800000 */
.L_x_79:
[----:B------:R-:W-:Y:S02]  /*43e0*/  R2UR UR19, R237 ;  /* 0x00000000ed1372ca */ /* 0x000fe400000e0000 */
[----:B------:R-:W-:Y:S02]  /*43f0*/  R2UR UR18, R238 ;  /* 0x00000000ee1272ca */ /* 0x000fe400000e0000 */
[----:B------:R-:W-:Y:S02]  /*4400*/  ISETP.NE.U32.AND P0, PT, RZ, UR4, PT ;  /* 0x00000004ff007c0c */ /* 0x000fe4000bf05070 */
[----:B------:R-:W-:Y:S02]  /*4410*/  SHF.L.U32 R28, R27, 0x1f, RZ ;  /* 0x0000001f1b1c7819 */ /* 0x000fe400000006ff */
[----:B------:R-:W-:Y:S05]  /*4420*/  ISETP.NE.AND.EX P0, PT, RZ, UR5, PT, P0 ;  /* 0x00000005ff007c0c */ /* 0x000fea000bf05300 */
[----:B------:R-:W-:Y:S02]  /*4430*/  USHF.L.U32 UR19, UR19, 0x7, URZ ;  /* 0x0000000713137899 */ /* 0x000fe400080006ff */
[----:B------:R-:W-:Y:S01]  /*4440*/  USHF.L.U32 UR18, UR18, 0x7, URZ ;  /* 0x0000000712127899 */ /* 0x000fe200080006ff */
[----:B------:R-:W-:Y:S11]  /*4450*/  BRA.U !UP6, `(.L_x_81) ;  /* 0x000000010e347547 */ /* 0x000ff6000b800000 */
[----:B------:R-:W-:Y:S01]  /*4460*/  UPLOP3.LUT UP0, UPT, UPT, UPT, UP2, 0x80, 0x8 ;  /* 0x000000000008789c */ /* 0x000fe20003f0f020 */
[----:B-1----:R-:W-:Y:S02]  /*4470*/  HFMA2 R0, -RZ, RZ, 0, 5.9604644775390625e-08 ;  /* 0x00000001ff007431 */ /* 0x002fe400000001ff */
[----:B------:R-:W-:Y:S03]  /*4480*/  IMAD.MOV.U32 R236, RZ, RZ, 0x1 ;  /* 0x00000001ffec7424 */ /* 0x000fe600078e00ff */
[----:B------:R-:W-:Y:S05]  /*4490*/  PLOP3.LUT P2, PT, PT, PT, UP0, 0x80, 0x8 ;  /* 0x000000000008781c */ /* 0x000fea0003f4f008 */
[----:B------:R-:W1:Y:S01]  /*44a0*/  @UP0 LDCU.64 UR10, c[0x0][0x888] ;  /* 0x00011100ff0a07ac */ /* 0x000e620008000a00 */
[----:B------:R-:W-:Y:S07]  /*44b0*/  @UP0 UIMAD UR8, UR36, UR4, URZ ;  /* 0x00000004240802a4 */ /* 0x000fee000f8e02ff */
[----:B------:R-:W-:Y:S01]  /*44c0*/  @!P2 PRMT R236, R0, 0x7610, R236 ;  /* 0x0000761000eca816 */ /* 0x000fe200000000ec */
[----:B-1----:R-:W-:Y:S03]  /*44d0*/  @UP0 UIMAD.WIDE UR10, UR8, 0x4, UR10 ;  /* 0x00000004080a08a5 */ /* 0x002fe6000f8e020a */
[----:B------:R-:W1:Y:S03]  /*44e0*/  @!UP0 LDCU UR8, c[0x0][0x880] ;  /* 0x00011000ff0887ac */ /* 0x000e660008000800 */
[----:B------:R-:W-:Y:S01]  /*44f0*/  IMAD.U32 R8, RZ, RZ, UR10 ;  /* 0x0000000aff087e24 */ /* 0x000fe2000f8e00ff */
[----:B------:R-:W-:Y:S05]  /*4500*/  MOV R9, UR11 ;  /* 0x0000000b00097c02 */ /* 0x000fea0008000f00 */
[----:B-----5:R3:W5:Y:S02]  /*4510*/  @P2 LDG.E R175, desc[UR42][R8.64] ;  /* 0x0000002a08af2981 */ /* 0x020764000c1e1900 */
[----:B-1-3--:R-:W-:Y:S07]  /*4520*/  @!P2 IMAD.U32 R175, RZ, RZ, UR8 ;  /* 0x00000008ffafae24 */ /* 0x00afee000f8e00ff */
.L_x_81:
[----:B-----5:R-:W-:Y:S01]  /*4530*/  @!P0 FSETP.EQ.AND P2, PT, R175, RZ, PT ;  /* 0x000000ffaf00820b */ /* 0x020fe20003f42000 */
[----:B------:R-:W-:Y:S01]  /*4540*/  @!UPT UIADD3 URZ, UPT, UPT, URZ, URZ, URZ ;  /* 0x000000fffffff290 */ /* 0x000fe2000fffe0ff */
[----:B------:R-:W-:Y:S11]  /*4550*/  @!P0 BRA `(.L_x_82) ;  /* 0x0000000000148947 */ /* 0x000ff60003800000 */
[----:B------:R-:W-:Y:S02]  /*4560*/  LOP3.LUT P0, RZ, R236, 0xff, RZ, 0xc0, !PT ;  /* 0x000000ffecff7812 */ /* 0x000fe4000780c0ff */
[----:B------:R-:W-:Y:S04]  /*4570*/  PLOP3.LUT P2, PT, PT, PT, UP0, 0x80, 0x8 ;  /* 0x000000000008781c */ /* 0x000fe80003f4f008 */
[----:B------:R-:W-:Y:S07]  /*4580*/  PLOP3.LUT P2, PT, P2, PT, PT, 0x8, 0x80 ;  /* 0x000000000080781c */ /* 0x000fee000174e170 */
[----:B------:R-:W-:Y:S11]  /*4590*/  @P0 FSETP.EQ.AND P2, PT, R175, RZ, PT ;  /* 0x000000ffaf00020b */ /* 0x000ff60003f42000 */
[----:B------:R-:W-:Y:S02]  /*45a0*/  @!UPT UIADD3 URZ, UPT, UPT, URZ, URZ, URZ ;  /* 0x000000fffffff290 */ /* 0x000fe4000fffe0ff */
.L_x_82:
[----:B------:R-:W3:Y:S01]  /*45b0*/  SYNCS.PHASECHK.TRANS64.TRYWAIT P0, [UR7+0xd0], R28 ;  /* 0x0000d01cff0075a7 */ /* 0x000ee20008001107 */
[----:B------:R-:W-:Y:S04]  /*45c0*/  ELECT P4, URZ, PT ;  /* 0x0000000000ff782f */ /* 0x000fe80003880000 */
[----:B------:R-:W-:Y:S01]  /*45d0*/  PLOP3.LUT P4, PT, P2, P4, PT, 0xf2, 0x2f ;  /* 0x00000000002f781c */ /* 0x000fe20001789e72 */
[----:B------:R-:W-:Y:S01]  /*45e0*/  @!UPT UIADD3 URZ, UPT, UPT, URZ, URZ, URZ ;  /* 0x000000fffffff290 */ /* 0x000fe2000fffe0ff */
[----:B---3--:R-:W-:Y:S11]  /*45f0*/  @!P0 BRA `(.L_x_83) ;  /* 0x0000009c00388947 */ /* 0x008ff60003800000 */
.L_x_352:
[----:B------:R-:W3:Y:S01]  /*4600*/  LDC.64 R8, c[0x0][0xb10] ;  /* 0x0002c400ff087b82 */ /* 0x000ee20000000a00 */
[----:B------:R-:W-:Y:S01]  /*4610*/  VOTEU.ALL UP1, P4 ;  /* 0x0000000000ff7886 */ /* 0x000fe20002020000 */
[----:B-1----:R-:W-:Y:S01]  /*4620*/  @!P4 IMAD.MOV.U32 R0, RZ, RZ, 0x2000 ;  /* 0x00002000ff00c424 */ /* 0x002fe200078e00ff */
[----:B------:R-:W-:Y:S01]  /*4630*/  UMOV UR10, 0x0 ;  /* 0x00000000000a7882 */ /* 0x000fe20000000000 */
[----:B------:R-:W-:Y:S01]  /*4640*/  UMOV UR11, 0x10000000 ;  /* 0x10000000000b7882 */ /* 0x000fe20000000000 */
[----:B------:R-:W-:Y:S03]  /*4650*/  UMOV UR20, UR36 ;  /* 0x0000002400147c82 */ /* 0x000fe60008000000 */
[----:B------:R-:W1:Y:S01]  /*4660*/  LDC.64 R12, c[0x0][0xb18] ;  /* 0x0002c600ff0c7b82 */ /* 0x000e620000000a00 */
[----:B------:R-:W-:Y:S01]  /*4670*/  @!UP1 UIADD3 UR22, UP3, UPT, UR14, 0x580, URZ ;  /* 0x000005800e169890 */ /* 0x000fe2000ff7e0ff */
[----:B------:R-:W-:Y:S01]  /*4680*/  @P3 SHF.R.U32.HI R24, RZ, 0x10, R17 ;  /* 0x00000010ff183819 */ /* 0x000fe20000011611 */
[----:B------:R-:W-:Y:S01]  /*4690*/  @!UP1 UIADD3 UR16, UPT, UPT, UR7, 0x200, URZ ;  /* 0x0000020007109890 */ /* 0x000fe2000fffe0ff */
[----:B------:R-:W-:Y:S01]  /*46a0*/  VIADD R26, R26, 0x1 ;  /* 0x000000011a1a7836 */ /* 0x000fe20000000000 */
[----:B------:R-:W-:Y:S03]  /*46b0*/  @!UP1 UIADD3.X UR23, UPT, UPT, URZ, UR15, URZ, UP3, !UPT ;  /* 0x0000000fff179290 */ /* 0x000fe60009ffe4ff */
[----:B------:R-:W5:Y:S01]  /*46c0*/  @!P1 LDC R2, c[0x0][0xb0c] ;  /* 0x0002c300ff029b82 */ /* 0x000f620000000800 */
[----:B------:R-:W-:Y:S01]  /*46d0*/  VOTEU.ALL UP1, P4 ;  /* 0x0000000000ff7886 */ /* 0x000fe20002020000 */
[----:B------:R-:W-:Y:S04]  /*46e0*/  UPRMT UR8, UR38, 0x654, UR17 ;  /* 0x0000065426087896 */ /* 0x000fe80008000011 */
[----:B------:R1:W-:Y:S01]  /*46f0*/  @!UP1 UTMALDG.3D [UR16], [UR22], desc[UR10] ;  /* 0x00000a10160095b4 */ /* 0x0003e20008011000 */
[----:B------:R2:W-:Y:S01]  /*4700*/  @!P4 SYNCS.ARRIVE.TRANS64.RED.A0TR RZ, [UR7+0xc0], R0 ;  /* 0x0000c000ffffc9a7 */ /* 0x0005e20008300407 */
[----:B-----5:R-:W-:Y:S03]  /*4710*/  @!P1 ISETP.NE.AND P2, PT, R2, 0x1, PT ;  /* 0x000000010200980c */ /* 0x020fe60003f45270 */
[----:B------:R-:W-:Y:S01]  /*4720*/  SYNCS.ARRIVE.TRANS64.RED.A1T0 RZ, [UR8], RZ ;  /* 0x000000ffffff79a7 */ /* 0x000fe20008100408 */
[C---:B---3--:R-:W-:Y:S01]  /*4730*/  @!P1 IMAD.HI.U32 R8, R11.reuse, R8, RZ ;  /* 0x000000080b089227 */ /* 0x048fe200078e00ff */
[----:B-1----:R-:W-:Y:S03]  /*4740*/  @!P1 ISETP.NE.AND P0, PT, R12, 0x1, PT ;  /* 0x000000010c00980c */ /* 0x002fe60003f05270 */
[C---:B------:R-:W-:Y:S01]  /*4750*/  @!P1 IMAD.HI.U32 R13, R10.reuse, R13, RZ ;  /* 0x0000000d0a0d9227 */ /* 0x040fe200078e00ff */
[----:B------:R-:W-:Y:S01]  /*4760*/  @!P1 SHF.R.U32.HI R8, RZ, R9, R8 ;  /* 0x00000009ff089219 */ /* 0x000fe20000011608 */
[----:B------:R-:W1:Y:S03]  /*4770*/  SYNCS.PHASECHK.TRANS64.TRYWAIT P5, [UR7+0xd8], R28 ;  /* 0x0000d81cff0075a7 */ /* 0x000e6600080a1107 */
[----:B------:R-:W-:Y:S01]  /*4780*/  @!P1 SEL R8, R11, R8, !P2 ;  /* 0x000000080b089207 */ /* 0x000fe20005000000 */
[----:B--2---:R-:W2:Y:S02]  /*4790*/  @!P1 LDC R0, c[0x0][0xb20] ;  /* 0x0002c800ff009b82 */ /* 0x004ea40000000800 */
[----:B--2---:R-:W-:Y:S04]  /*47a0*/  @!P1 SHF.R.U32.HI R0, RZ, R0, R13 ;  /* 0x00000000ff009219 */ /* 0x004fe8000001160d */
[----:B------:R-:W-:Y:S05]  /*47b0*/  @!P1 SEL R9, R10, R0, !P0 ;  /* 0x000000000a099207 */ /* 0x000fea0004000000 */
[----:B------:R-:W-:Y:S01]  /*47c0*/  @!P1 IMAD.IADD R0, R9, 0x1, -R8 ;  /* 0x0000000109009824 */ /* 0x000fe200078e0a08 */
[----:B------:R-:W-:Y:S03]  /*47d0*/  @!P1 IADD3 R8, PT, PT, R8, -R9, RZ ;  /* 0x8000000908089210 */ /* 0x000fe60007ffe0ff */
[----:B------:R-:W-:Y:S02]  /*47e0*/  @!P1 IMAD R11, R0, R2, R11 ;  /* 0x00000002000b9224 */ /* 0x000fe400078e020b */
[----:B------:R-:W-:Y:S01]  /*47f0*/  @!P1 IMAD R10, R8, R12, R10 ;  /* 0x0000000c080a9224 */ /* 0x000fe200078e020a */
[----:B-1----:R-:W-:Y:S06]  /*4800*/  @!P5 BRA `(.L_x_84) ;  /* 0x0000009800ccd947 */ /* 0x002fec0003800000 */
.L_x_354:
[----:B------:R-:W-:Y:S01]  /*4810*/  VOTEU.ALL UP1, P4 ;  /* 0x0000000000ff7886 */ /* 0x000fe20002020000 */
[----:B------:R-:W-:Y:S01]  /*4820*/  UMOV UR22, 0x0 ;  /* 0x0000000000167882 */ /* 0x000fe20000000000 */
[----:B------:R-:W-:Y:S01]  /*4830*/  UMOV UR23, 0x10000000 ;  /* 0x1000000000177882 */ /* 0x000fe20000000000 */
[----:B------:R-:W-:Y:S01]  /*4840*/  UMOV UR11, UR19 ;  /* 0x00000013000b7c82 */ /* 0x000fe20008000000 */
[----:B------:R-:W-:Y:S01]  /*4850*/  UMOV UR12, UR36 ;  /* 0x00000024000c7c82 */ /* 0x000fe20008000000 */
[----:B------:R-:W-:Y:S01]  /*4860*/  @!UP1 UIADD3 UR20, UP3, UPT, UR14, 0x580, URZ ;  /* 0x000005800e149890 */ /* 0x000fe2000ff7e0ff */
[----:B------:R-:W-:Y:S01]  /*4870*/  @P3 R2UR UR36, R24 ;  /* 0x00000000182432ca */ /* 0x000fe200000e0000 */
[----:B------:R-:W-:Y:S01]  /*4880*/  @!UP1 UIADD3 UR10, UPT, UPT, UR18, 0x40, URZ ;  /* 0x00000040120a9890 */ /* 0x000fe2000fffe0ff */
[----:B------:R-:W-:Y:S01]  /*4890*/  ISETP.NE.AND P0, PT, R26, 0x2, PT ;  /* 0x000000021a00780c */ /* 0x000fe20003f05270 */
[----:B------:R-:W-:Y:S01]  /*48a0*/  @!UP1 UIADD3 UR8, UPT, UPT, UR7, 0x2200, URZ ;  /* 0x0000220007089890 */ /* 0x000fe2000fffe0ff */
[----:B------:R-:W-:Y:S01]  /*48b0*/  LOP3.LUT R27, R27, 0x1, RZ, 0x3c, !PT ;  /* 0x000000011b1b7812 */ /* 0x000fe200078e3cff */
[----:B------:R-:W-:Y:S01]  /*48c0*/  @!UP1 UIADD3 UR9, UPT, UPT, UR7, 0xc8, URZ ;  /* 0x000000c807099890 */ /* 0x000fe2000fffe0ff */
[----:B-1----:R-:W-:Y:S01]  /*48d0*/  SEL R0, RZ, 0x1, P0 ;  /* 0x00000001ff007807 */ /* 0x002fe20000000000 */
[----:B------:R-:W-:Y:S01]  /*48e0*/  @!UP1 UIADD3.X UR21, UPT, UPT, URZ, UR15, URZ, UP3, !UPT ;  /* 0x0000000fff159290 */ /* 0x000fe20009ffe4ff */
[----:B------:R-:W-:Y:S01]  /*48f0*/  VIADD R238, R10, UR39 ;  /* 0x000000270aee7c36 */ /* 0x000fe20008000000 */
[----:B------:R-:W-:Y:S01]  /*4900*/  VOTEU.ALL UP1, P4 ;  /* 0x0000000000ff7886 */ /* 0x000fe20002020000 */
[----:B------:R-:W-:Y:S01]  /*4910*/  LOP3.LUT R25, R25, R0, RZ, 0x3c, !PT ;  /* 0x0000000019197212 */ /* 0x000fe200078e3cff */
[----:B------:R-:W-:Y:S01]  /*4920*/  VIADD R237, R11, UR40 ;  /* 0x000000280bed7c36 */ /* 0x000fe20008000000 */
[----:B------:R-:W-:Y:S04]  /*4930*/  SEL R26, R26, RZ, P0 ;  /* 0x000000ff1a1a7207 */ /* 0x000fe80000000000 */
[----:B------:R3:W-:Y:S01]  /*4940*/  @!UP1 UTMALDG.3D [UR8], [UR20], desc[UR22] ;  /* 0x00001608140095b4 */ /* 0x0007e20008011000 */
[----:B------:R3:W-:Y:S01]  /*4950*/  @!P4 SYNCS.ARRIVE.TRANS64.RED.A0TR RZ, [UR7+0xc8], R23 ;  /* 0x0000c817ffffc9a7 */ /* 0x0007e20008300407 */
[----:B------:R-:W-:Y:S01]  /*4960*/  UPLOP3.LUT UP1, UPT, UPT, UPT, UPT, 0x80, 0x8 ;  /* 0x000000000008789c */ /* 0x000fe20003f2f070 */
[----:B------:R-:W-:Y:S01]  /*4970*/  SYNCS.ARRIVE.TRANS64.RED.A1T0 RZ, [UR13], RZ ;  /* 0x000000ffffff79a7 */ /* 0x000fe2000810040d */
[----:B------:R-:W-:Y:S09]  /*4980*/  @P3 BRA `(.L_x_85) ;  /* 0xfffffff4008c3947 */ /* 0x000ff2000383ffff */
[----:B------:R-:W-:-:S04]  /*4990*/  SHF.L.U32 R2, R27, 0x1f, RZ ;  /* 0x0000001f1b027819 */ /* 0x000fc800000006ff */
[----:B------:R-:W1:Y:S02]  /*49a0*/  SYNCS.PHASECHK.TRANS64.TRYWAIT P0, [UR7+0xd0], R2 ;  /* 0x0000d002ff0075a7 */ /* 0x000e640008001107 */
[----:B-1----:R-:W-:Y:S05]  /*49b0*/  @!P0 BRA `(.L_x_86) ;  /* 0x0000009800788947 */ /* 0x002fea0003800000 */
.L_x_356:
[----:B-1----:R-:W-:-:S07]  /*49c0*/  MOV R0, UR7 ;  /* 0x0000000700007c02 */ /* 0x002fce0008000f00 */
.L_x_87:
[----:B-1----:R-:W-:-:S04]  /*49d0*/  SHF.L.U32 R2, R27, 0x1f, RZ ;  /* 0x0000001f1b027819 */ /* 0x002fc800000006ff */
[----:B------:R1:W2:Y:S03]  /*49e0*/  SYNCS.PHASECHK.TRANS64.TRYWAIT P0, [R0+URZ+0xd8], R2 ;  /* 0x0000d802000075a7 */ /* 0x0002a600080011ff */
[----:B--2---:R-:W-:Y:S05]  /*49f0*/  @!P0 NANOSLEEP.SYNCS 0x989680 ;  /* 0x009896800000895d */ /* 0x004fea0003900000 */
[----:B------:R-:W2:Y:S02]  /*4a00*/  @!P0 SYNCS.PHASECHK.TRANS64 P0, [R0+URZ+0xd8], R2 ;  /* 0x0000d802000085a7 */ /* 0x000ea400080010ff */
[----:B--23--:R-:W-:Y:S05]  /*4a10*/  @P0 EXIT ;  /* 0x000000000000094d */ /* 0x00cfea0003800000 */
[----:B------:R-:W-:Y:S05]  /*4a20*/  BRA `(.L_x_87) ;  /* 0xfffffffc00e87947 */ /* 0x000fea000383ffff */
.L_x_76:
[----:B------:R-:W-:-:S06]  /*4a30*/  UISETP.GE.AND UP1, UPT, UR4, 0x4, UPT ;  /* 0x000000040400788c */ /* 0x000fcc000bf26270 */
[----:B------:R-:W-:-:S13]  /*4a40*/  PLOP3.LUT P0, PT, PT, PT, UP1, 0x80, 0x8 ;  /* 0x000000000008781c */ /* 0x000fda0003f0f018 */
[----:B-1----:R-:W-:Y:S05]  /*4a50*/  @!P0 EXIT ;  /* 0x000000000000894d */ /* 0x002fea0003800000 */
[----:B------:R-:W-:Y:S01]  /*4a60*/  BAR.SYNC.DEFER_BLOCKING 0x6, 0xa0 ;  /* 0x0182800000007b1d */ /* 0x000fe20000010000 */
[C---:B------:R-:W-:Y:S01]  /*4a70*/  IMAD.SHL.U32 R246, R247.reuse, 0x40, RZ ;  /* 0x00000040f7f67824 */ /* 0x040fe200078e00ff */
[C---:B------:R-:W-:Y:S01]  /*4a80*/  LOP3.LUT R249, R247.reuse, 0x60, RZ, 0xc0, !PT ;  /* 0x00000060f7f97812 */ /* 0x040fe200078ec0ff */
[C---:B------:R-:W-:Y:S01]  /*4a90*/  IMAD.SHL.U32 R0, R247.reuse, 0x8, RZ ;  /* 0x00000008f7007824 */ /* 0x040fe200078e00ff */
[C---:B------:R-:W-:Y:S01]  /*4aa0*/  LOP3.LUT R248, R247.reuse, 0x2, RZ, 0xc0, !PT ;  /* 0x00000002f7f87812 */ /* 0x040fe200078ec0ff */
[C---:B------:R-:W-:Y:S01]  /*4ab0*/  IMAD.U32 R3, R247.reuse, 0x10000, RZ ;  /* 0x00010000f7037824 */ /* 0x040fe200078e00ff */
[----:B------:R-:W-:Y:S01]  /*4ac0*/  UMOV UR44, 0x400 ;  /* 0x00000400002c7882 */ /* 0x000fe20000000000 */
[----:B------:R-:W-:Y:S01]  /*4ad0*/  LOP3.LUT R2, R246, 0x180, RZ, 0xc0, !PT ;  /* 0x00000180f6027812 */ /* 0x000fe200078ec0ff */
[----:B------:R-:W-:Y:S01]  /*4ae0*/  ULEA UR44, UR38, UR44, 0x18 ;  /* 0x0000002c262c7291 */ /* 0x000fe2000f8ec0ff */
[----:B------:R-:W-:Y:S01]  /*4af0*/  LOP3.LUT R247, R247, 0x4, RZ, 0xc0, !PT ;  /* 0x00000004f7f77812 */ /* 0x000fe200078ec0ff */
[----:B------:R-:W-:Y:S01]  /*4b00*/  IMAD.MOV.U32 R131, RZ, RZ, RZ ;  /* 0x000000ffff837224 */ /* 0x000fe200078e00ff */
[----:B------:R-:W-:Y:S01]  /*4b10*/  LOP3.LUT R0, R2, 0x30, R0, 0xf8, !PT ;  /* 0x0000003002007812 */ /* 0x000fe200078ef800 */
[----:B------:R-:W-:Y:S01]  /*4b20*/  UIADD3 UR41, UPT, UPT, UR44, 0x200, URZ ;  /* 0x000002002c297890 */ /* 0x000fe2000fffe0ff */
[----:B------:R-:W-:Y:S01]  /*4b30*/  LOP3.LUT R3, R3, 0x600000, RZ, 0xc0, !PT ;  /* 0x0060000003037812 */ /* 0x000fe200078ec0ff */
[----:B------:R-:W-:Y:S01]  /*4b40*/  IMAD.MOV.U32 R244, RZ, RZ, RZ ;  /* 0x000000fffff47224 */ /* 0x000fe200078e00ff */
[----:B------:R-:W-:-:S02]  /*4b50*/  LOP3.LUT R246, R0, 0x1e40, R246, 0xf8, !PT ;  /* 0x00001e4000f67812 */ /* 0x000fc400078ef8f6 */
[----:B------:R-:W-:Y:S02]  /*4b60*/  CS2R R242, SRZ ;  /* 0x0000000000f27805 */ /* 0x000fe4000001ff00 */
[----:B------:R-:W-:Y:S01]  /*4b70*/  IADD3 R245, PT, PT, -R247, 0x2, RZ ;  /* 0x00000002f7f57810 */ /* 0x000fe20007ffe1ff */
[----:B------:R-:W1:Y:S01]  /*4b80*/  LDCU UR46, c[0x0][0x370] ;  /* 0x00006e00ff2e77ac */ /* 0x000e620008000800 */
[----:B------:R-:W-:Y:S01]  /*4b90*/  VIADD R246, R246, UR41 ;  /* 0x00000029f6f67c36 */ /* 0x000fe20008000000 */
[----:B------:R-:W2:Y:S01]  /*4ba0*/  LDCU.64 UR54, c[0x0][0x348] ;  /* 0x00006900ff3677ac */ /* 0x000ea20008000a00 */
[----:B------:R-:W3:Y:S01]  /*4bb0*/  LDS R132, [UR44+0x1a0] ;  /* 0x0001a02cff847984 */ /* 0x000ee20008000800 */
[----:B------:R-:W-:Y:S01]  /*4bc0*/  UMOV UR56, URZ ;  /* 0x000000ff00387c82 */ /* 0x000fe20008000000 */
[----:B------:R-:W4:Y:S01]  /*4bd0*/  LDCU UR45, c[0x0][0x374] ;  /* 0x00006e80ff2d77ac */ /* 0x000f220008000800 */
[----:B------:R-:W-:Y:S01]  /*4be0*/  UIADD3 UR52, UPT, UPT, UR44, 0x4200, URZ ;  /* 0x000042002c347890 */ /* 0x000fe2000fffe0ff */
[----:B------:R-:W-:Y:S01]  /*4bf0*/  UMOV UR51, URZ ;  /* 0x000000ff00337c82 */ /* 0x000fe20008000000 */
[----:B------:R-:W-:Y:S01]  /*4c00*/  UMOV UR50, URZ ;  /* 0x000000ff00327c82 */ /* 0x000fe20008000000 */
[----:B-1234-:R-:W-:-:S09]  /*4c10*/  IMAD.IADD R132, R132, 0x1, R3 ;  /* 0x0000000184847824 */ /* 0x01efd200078e0203 */
.L_x_305:
[----:B------:R-:W-:Y:S01]  /*4c20*/  ULEA UR5, UR56, UR44, 0x3 ;  /* 0x0000002c38057291 */ /* 0x000fe2000f8e18ff */
[----:B------:R-:W-:-:S04]  /*4c30*/  MOV R2, UR51 ;  /* 0x0000003300027c02 */ /* 0x000fc80008000f00 */
[----:B------:R-:W-:-:S04]  /*4c40*/  SHF.L.U32 R2, R2, 0x1f, RZ ;  /* 0x0000001f02027819 */ /* 0x000fc800000006ff */
[----:B------:R-:W1:Y:S02]  /*4c50*/  SYNCS.PHASECHK.TRANS64.TRYWAIT P0, [UR5+0xf0], R2 ;  /* 0x0000f002ff0075a7 */ /* 0x000e640008001105 */
[----:B-1----:R-:W-:Y:S05]  /*4c60*/  @!P0 BRA `(.L_x_88) ;  /* 0x0000009400e48947 */ /* 0x002fea0003800000 */
.L_x_358:
[----:B------:R-:W-:Y:S02]  /*4c70*/  ULEA UR4, UR56, UR44, 0x4 ;  /* 0x0000002c38047291 */ /* 0x000fe4000f8e20ff */
[----:B------:R-:W-:Y:S02]  /*4c80*/  UIADD3 UR5, UPT, UPT, UR5, 0x100, URZ ;  /* 0x0000010005057890 */ /* 0x000fe4000fffe0ff */
[----:B------:R-:W-:Y:S02]  /*4c90*/  UISETP.GE.AND UP0, UPT, UR37, 0x1, UPT ;  /* 0x000000012500788c */ /* 0x000fe4000bf06270 */
[----:B------:R-:W-:-:S03]  /*4ca0*/  UPRMT UR5, URZ, 0x654, UR5 ;  /* 0x00000654ff057896 */ /* 0x000fc60008000005 */
[----:B------:R-:W2:Y:S01]  /*4cb0*/  LDS.128 R232, [UR4+0x180] ;  /* 0x00018004ffe87984 */ /* 0x000ea20008000c00 */
[----:B------:R-:W-:Y:S01]  /*4cc0*/  @!PT LDS RZ, [RZ] ;  /* 0x00000000fffff984 */ /* 0x000fe20000000800 */
[----:B------:R-:W-:Y:S01]  /*4cd0*/  @!PT LDS RZ, [RZ] ;  /* 0x00000000fffff984 */ /* 0x000fe20000000800 */
[----:B------:R-:W-:Y:S01]  /*4ce0*/  @!PT LDS RZ, [RZ] ;  /* 0x00000000fffff984 */ /* 0x000fe20000000800 */
[----:B------:R-:W-:Y:S01]  /*4cf0*/  @!PT LDS RZ, [RZ] ;  /* 0x00000000fffff984 */ /* 0x000fe20000000800 */
[----:B------:R3:W-:Y:S06]  /*4d00*/  MEMBAR.ALL.CTA ;  /* 0x0000000000007992 */ /* 0x0007ec0000008000 */
[----:B---3--:R-:W3:Y:S02]  /*4d10*/  FENCE.VIEW.ASYNC.S ;  /* 0x00000000000073c6 */ /* 0x008ee40000000000 */
[----:B---3--:R-:W-:Y:S01]  /*4d20*/  SYNCS.ARRIVE.TRANS64.RED.A1T0 RZ, [UR5], RZ ;  /* 0x000000ffffff79a7 */ /* 0x008fe20008100405 */
[----:B--2---:R-:W-:-:S13]  /*4d30*/  LOP3.LUT P0, RZ, R234, 0x1, RZ, 0xc0, !PT ;  /* 0x00000001eaff7812 */ /* 0x004fda000780c0ff */
[----:B------:R-:W-:Y:S01]  /*4d40*/  VOTEU.ANY UP1, P0 ;  /* 0x0000000000ff7886 */ /* 0x000fe20000020100 */
[----:B------:R-:W-:-:S13]  /*4d50*/  PLOP3.LUT P0, PT, PT, PT, UP1, 0x80, 0x8 ;  /* 0x000000000008781c */ /* 0x000fda0003f0f018 */
[----:B------:R-:W-:Y:S02]  /*4d60*/  @P0 MOV R3, R232 ;  /* 0x000000e800030202 */ /* 0x000fe40000000f00 */
[----:B-1----:R-:W-:Y:S02]  /*4d70*/  @P0 SHF.R.U32.HI R0, RZ, 0x10, R233 ;  /* 0x00000010ff000819 */ /* 0x002fe400000116e9 */
[----:B------:R-:W-:Y:S02]  /*4d80*/  @P0 LOP3.LUT R2, R233, 0xffff, RZ, 0xc0, !PT ;  /* 0x0000ffffe9020812 */ /* 0x000fe400078ec0ff */
[----:B------:R-:W-:Y:S02]  /*4d90*/  @P0 R2UR UR7, R3 ;  /* 0x00000000030702ca */ /* 0x000fe400000e0000 */
[----:B------:R-:W-:Y:S02]  /*4da0*/  @P0 R2UR UR4, R0 ;  /* 0x00000000000402ca */ /* 0x000fe400000e0000 */
[----:B------:R-:W-:-:S09]  /*4db0*/  @P0 R2UR UR6, R2 ;  /* 0x00000000020602ca */ /* 0x000fd200000e0000 */
[----:B------:R-:W-:Y:S02]  /*4dc0*/  @UP1 UMOV UR48, UR7 ;  /* 0x0000000700301c82 */ /* 0x000fe40008000000 */
[----:B------:R-:W-:Y:S02]  /*4dd0*/  @UP1 UMOV UR49, UR4 ;  /* 0x0000000400311c82 */ /* 0x000fe40008000000 */
[----:B------:R-:W-:Y:S01]  /*4de0*/  @UP1 UMOV UR47, UR6 ;  /* 0x00000006002f1c82 */ /* 0x000fe20008000000 */
[----:B------:R-:W-:Y:S05]  /*4df0*/  BRA.U !UP0, `(.L_x_89) ;  /* 0x0000000108c07547 */ /* 0x000fea000b800000 */
[----:B------:R-:W1:Y:S01]  /*4e00*/  LDCU.128 UR4, c[0x0][0xb10] ;  /* 0x00016200ff0477ac */ /* 0x000e620008000c00 */
[----:B------:R-:W2:Y:S01]  /*4e10*/  LDCU UR10, c[0x0][0xb20] ;  /* 0x00016400ff0a77ac */ /* 0x000ea20008000800 */
[----:B------:R-:W3:Y:S01]  /*4e20*/  LDCU UR11, c[0x0][0xb0c] ;  /* 0x00016180ff0b77ac */ /* 0x000ee20008000800 */
[----:B------:R-:W4:Y:S01]  /*4e30*/  LDCU.64 UR8, c[0x0][0xb28] ;  /* 0x00016500ff0877ac */ /* 0x000f220008000a00 */
[----:B------:R-:W-:Y:S02]  /*4e40*/  UISETP.NE.AND UP0, UPT, UR37, 0x1, UPT ;  /* 0x000000012500788c */ /* 0x000fe4000bf05270 */
[----:B-1----:R-:W-:Y:S02]  /*4e50*/  UIMAD.WIDE.U32 UR14, UR45, UR7, URZ ;  /* 0x000000072d0e72a5 */ /* 0x002fe4000f8e00ff */
[----:B------:R-:W-:Y:S02]  /*4e60*/  UIMAD.WIDE.U32 UR18, UR47, UR7, URZ ;  /* 0x000000072f1272a5 */ /* 0x000fe4000f8e00ff */
[----:B------:R-:W-:-:S02]  /*4e70*/  UIMAD.WIDE.U32 UR12, UR46, UR4, URZ ;  /* 0x000000042e0c72a5 */ /* 0x000fc4000f8e00ff */
[----:B------:R-:W-:Y:S01]  /*4e80*/  UISETP.NE.AND UP1, UPT, UR6, 0x1, UPT ;  /* 0x000000010600788c */ /* 0x000fe2000bf25270 */
[----:B------:R-:W-:Y:S01]  /*4e90*/  UMOV UR7, UR15 ;  /* 0x0000000f00077c82 */ /* 0x000fe20008000000 */
[----:B---3--:R-:W-:Y:S02]  /*4ea0*/  UISETP.NE.AND UP2, UPT, UR11, 0x1, UPT ;  /* 0x000000010b00788c */ /* 0x008fe4000bf45270 */
[----:B--2---:R-:W-:Y:S02]  /*4eb0*/  USHF.R.U32.HI UR7, URZ, UR10, UR7 ;  /* 0x0000000aff077299 */ /* 0x004fe40008011607 */
[----:B------:R-:W-:Y:S02]  /*4ec0*/  USHF.R.U32.HI UR12, URZ, UR5, UR13 ;  /* 0x00000005ff0c7299 */ /* 0x000fe4000801160d */
[----:B------:R-:W-:Y:S02]  /*4ed0*/  USEL UR7, UR45, UR7, !UP1 ;  /* 0x000000072d077287 */ /* 0x000fe4000c800000 */
[----:B------:R-:W-:-:S02]  /*4ee0*/  UIMAD.WIDE.U32 UR14, UR48, UR4, URZ ;  /* 0x00000004300e72a5 */ /* 0x000fc4000f8e00ff */
[----:B------:R-:W-:Y:S02]  /*4ef0*/  USEL UR4, UR46, UR12, !UP2 ;  /* 0x0000000c2e047287 */ /* 0x000fe4000d000000 */
[----:B----4-:R-:W-:Y:S01]  /*4f00*/  UIMAD.WIDE.U32 UR16, UR7, UR8, URZ ;  /* 0x00000008071072a5 */ /* 0x010fe2000f8e00ff */
[----:B------:R-:W-:Y:S01]  /*4f10*/  UMOV UR13, UR19 ;  /* 0x00000013000d7c82 */ /* 0x000fe20008000000 */
[----:B------:R-:W-:Y:S02]  /*4f20*/  UIMAD.WIDE.U32 UR18, UR4, UR8, URZ ;  /* 0x00000008041272a5 */ /* 0x000fe4000f8e00ff */
[----:B------:R-:W-:Y:S02]  /*4f30*/  USHF.R.U32.HI UR13, URZ, UR10, UR13 ;  /* 0x0000000aff0d7299 */ /* 0x000fe4000801160d */
[----:B------:R-:W-:Y:S02]  /*4f40*/  @UP0 USHF.R.U32.HI UR7, URZ, UR9, UR17 ;  /* 0x00000009ff070299 */ /* 0x000fe40008011611 */
[----:B------:R-:W-:-:S02]  /*4f50*/  USEL UR13, UR47, UR13, !UP1 ;  /* 0x0000000d2f0d7287 */ /* 0x000fc4000c800000 */
[----:B------:R-:W-:Y:S02]  /*4f60*/  @UP0 USHF.R.U32.HI UR4, URZ, UR9, UR19 ;  /* 0x00000009ff040299 */ /* 0x000fe40008011613 */
[----:B------:R-:W-:Y:S02]  /*4f70*/  USHF.R.U32.HI UR15, URZ, UR5, UR15 ;  /* 0x00000005ff0f7299 */ /* 0x000fe4000801160f */
[----:B------:R-:W-:Y:S02]  /*4f80*/  UIMAD UR7, UR37, UR7, URZ ;  /* 0x00000007250772a4 */ /* 0x000fe4000f8e02ff */
[----:B------:R-:W-:Y:S02]  /*4f90*/  UIMAD UR5, UR37, UR4, URZ ;  /* 0x00000004250572a4 */ /* 0x000fe4000f8e02ff */
[----:B------:R-:W-:Y:S02]  /*4fa0*/  UIMAD.WIDE.U32 UR18, UR13, UR8, URZ ;  /* 0x000000080d1272a5 */ /* 0x000fe4000f8e00ff */
[----:B------:R-:W-:-:S02]  /*4fb0*/  USEL UR15, UR48, UR15, !UP2 ;  /* 0x0000000f300f7287 */ /* 0x000fc4000d000000 */
[----:B------:R-:W-:Y:S02]  /*4fc0*/  UISETP.GE.AND UP1, UPT, UR13, UR7, UPT ;  /* 0x000000070d00728c */ /* 0x000fe4000bf26270 */
[----:B------:R-:W-:Y:S02]  /*4fd0*/  UIMAD.WIDE.U32 UR16, UR15, UR8, URZ ;  /* 0x000000080f1072a5 */ /* 0x000fe4000f8e00ff */
[----:B------:R-:W-:Y:S02]  /*4fe0*/  UISETP.GE.OR UP1, UPT, UR15, UR5, UP1 ;  /* 0x000000050f00728c */ /* 0x000fe40008f26670 */
[----:B------:R-:W-:Y:S01]  /*4ff0*/  UIADD3 UR7, UPT, UPT, -UR13, URZ, URZ ;  /* 0x000000ff0d077290 */ /* 0x000fe2000fffe1ff */
[----:B------:R-:W-:Y:S01]  /*5000*/  UMOV UR5, UR19 ;  /* 0x0000001300057c82 */ /* 0x000fe20008000000 */
[----:B------:R-:W-:Y:S02]  /*5010*/  UIADD3 UR8, UPT, UPT, -UR15, URZ, URZ ;  /* 0x000000ff0f087290 */ /* 0x000fe4000fffe1ff */
[----:B------:R-:W-:-:S02]  /*5020*/  USHF.R.U32.HI UR5, URZ, UR9, UR5 ;  /* 0x00000009ff057299 */ /* 0x000fc40008011605 */
[----:B------:R-:W-:Y:S02]  /*5030*/  UIMAD UR7, UR6, UR7, UR47 ;  /* 0x00000007060772a4 */ /* 0x000fe4000f8e022f */
[----:B------:R-:W-:Y:S02]  /*5040*/  USEL UR5, UR13, UR5, !UP0 ;  /* 0x000000050d057287 */ /* 0x000fe4000c000000 */
[----:B------:R-:W-:Y:S02]  /*5050*/  @!UP1 USHF.R.U32.HI UR9, URZ, UR9, UR17 ;  /* 0x00000009ff099299 */ /* 0x000fe40008011611 */
[----:B------:R-:W-:Y:S02]  /*5060*/  UIADD3 UR10, UPT, UPT, -UR5, URZ, URZ ;  /* 0x000000ff050a7290 */ /* 0x000fe4000fffe1ff */
[----:B------:R-:W-:Y:S02]  /*5070*/  @!UP1 USEL UR9, UR15, UR9, !UP0 ;  /* 0x000000090f099287 */ /* 0x000fe4000c000000 */
[----:B------:R-:W-:-:S02]  /*5080*/  UIMAD UR10, UR37, UR10, UR13 ;  /* 0x0000000a250a72a4 */ /* 0x000fc4000f8e020d */
[----:B------:R-:W-:Y:S02]  /*5090*/  @!UP1 UIADD3 UR5, UPT, UPT, UR5, -UR9, URZ ;  /* 0x8000000905059290 */ /* 0x000fe4000fffe0ff */
[----:B------:R-:W-:Y:S02]  /*50a0*/  @!UP1 UIMAD UR10, UR10, UR4, UR9 ;  /* 0x000000040a0a92a4 */ /* 0x000fe4000f8e0209 */
[----:B------:R-:W-:Y:S02]  /*50b0*/  @!UP1 UIMAD UR13, UR37, UR5, UR15 ;  /* 0x00000005250d92a4 */ /* 0x000fe4000f8e020f */
[----:B------:R-:W-:Y:S02]  /*50c0*/  UIMAD UR8, UR11, UR8, UR48 ;  /* 0x000000080b0872a4 */ /* 0x000fe4000f8e0230 */
[----:B------:R-:W-:Y:S01]  /*50d0*/  UIMAD UR47, UR13, UR6, UR7 ;  /* 0x000000060d2f72a4 */ /* 0x000fe2000f8e0207 */
[----:B------:R-:W-:Y:S02]  /*50e0*/  @!UP1 UMOV UR15, UR10 ;  /* 0x0000000a000f9c82 */ /* 0x000fe40008000000 */
[----:B------:R-:W-:-:S12]  /*50f0*/  UIMAD UR48, UR15, UR11, UR8 ;  /* 0x0000000b0f3072a4 */ /* 0x000fd8000f8e0208 */
.L_x_89:
[----:B------:R-:W1:Y:S01]  /*5100*/  LDCU UR4, c[0x0][0xb30] ;  /* 0x00016600ff0477ac */ /* 0x000e620008000800 */
[----:B------:R-:W-:Y:S02]  /*5110*/  UIADD3 UR56, UPT, UPT, UR56, 0x1, URZ ;  /* 0x0000000138387890 */ /* 0x000fe4000fffe0ff */
[----:B-1----:R-:W-:-:S09]  /*5120*/  UISETP.NE.AND UP0, UPT, UR4, 0x1, UPT ;  /* 0x000000010400788c */ /* 0x002fd2000bf05270 */
[----:B------:R-:W-:Y:S05]  /*5130*/  BRA.U UP0, `(.L_x_90) ;  /* 0x0000000100407547 */ /* 0x000fea000b800000 */
[----:B------:R-:W1:Y:S01]  /*5140*/  LDCU.128 UR4, c[0x0][0xb10] ;  /* 0x00016200ff0477ac */ /* 0x000e620008000c00 */
[----:B------:R-:W2:Y:S01]  /*5150*/  LDCU UR9, c[0x0][0xb0c] ;  /* 0x00016180ff0977ac */ /* 0x000ea20008000800 */
[----:B------:R-:W3:Y:S01]  /*5160*/  LDCU UR8, c[0x0][0xb20] ;  /* 0x00016400ff0877ac */ /* 0x000ee20008000800 */
[----:B-1----:R-:W-:Y:S02]  /*5170*/  UIMAD.WIDE.U32 UR12, UR48, UR4, URZ ;  /* 0x00000004300c72a5 */ /* 0x002fe4000f8e00ff */
[----:B------:R-:W-:Y:S02]  /*5180*/  UIMAD.WIDE.U32 UR10, UR47, UR7, URZ ;  /* 0x000000072f0a72a5 */ /* 0x000fe4000f8e00ff */
[----:B--2---:R-:W-:Y:S02]  /*5190*/  UISETP.NE.AND UP1, UPT, UR9, 0x1, UPT ;  /* 0x000000010900788c */ /* 0x004fe4000bf25270 */
[----:B------:R-:W-:Y:S01]  /*51a0*/  UISETP.NE.AND UP0, UPT, UR6, 0x1, UPT ;  /* 0x000000010600788c */ /* 0x000fe2000bf05270 */
[----:B------:R-:W-:Y:S01]  /*51b0*/  UMOV UR7, UR13 ;  /* 0x0000000d00077c82 */ /* 0x000fe20008000000 */
[----:B---3--:R-:W-:-:S02]  /*51c0*/  USHF.R.U32.HI UR8, URZ, UR8, UR11 ;  /* 0x00000008ff087299 */ /* 0x008fc4000801160b */
[----:B------:R-:W-:Y:S02]  /*51d0*/  USHF.R.U32.HI UR5, URZ, UR5, UR7 ;  /* 0x00000005ff057299 */ /* 0x000fe40008011607 */
[----:B------:R-:W-:Y:S02]  /*51e0*/  USEL UR8, UR47, UR8, !UP0 ;  /* 0x000000082f087287 */ /* 0x000fe4000c000000 */
[----:B------:R-:W-:-:S04]  /*51f0*/  USEL UR5, UR48, UR5, !UP1 ;  /* 0x0000000530057287 */ /* 0x000fc8000c800000 */
[----:B------:R-:W-:Y:S02]  /*5200*/  UIADD3 UR4, UPT, UPT, UR5, -UR8, URZ ;  /* 0x8000000805047290 */ /* 0x000fe4000fffe0ff */
[----:B------:R-:W-:Y:S02]  /*5210*/  UIADD3 UR5, UPT, UPT, -UR5, UR8, URZ ;  /* 0x0000000805057290 */ /* 0x000fe4000fffe1ff */
[----:B------:R-:W-:Y:S02]  /*5220*/  UIMAD UR47, UR4, UR6, UR47 ;  /* 0x00000006042f72a4 */ /* 0x000fe4000f8e022f */
[----:B------:R-:W-:-:S12]  /*5230*/  UIMAD UR48, UR5, UR9, UR48 ;  /* 0x00000009053072a4 */ /* 0x000fd8000f8e0230 */
.L_x_90:
[----:B------:R-:W-:-:S09]  /*5240*/  ULOP3.LUT UP0, URZ, UR41, 0x1b0, URZ, 0xc0, !UPT ;  /* 0x000001b029ff7892 */ /* 0x000fd2000f80c0ff */
[----:B------:R-:W-:Y:S05]  /*5250*/  BRA.U !UP0, `(.L_x_91) ;  /* 0x0000000108407547 */ /* 0x000fea000b800000 */
[----:B------:R-:W-:Y:S01]  /*5260*/  MOV R2, 0x0 ;  /* 0x0000000000027802 */ /* 0x000fe20000000f00 */
[----:B------:R-:W1:Y:S01]  /*5270*/  LDCU.64 UR8, c[0x4][0x80] ;  /* 0x01001000ff0877ac */ /* 0x000e620008000a00 */
[----:B------:R-:W-:Y:S02]  /*5280*/  HFMA2 R12, -RZ, RZ, 0, 5.9604644775390625e-08 ;  /* 0x00000001ff0c7431 */ /* 0x000fe400000001ff */
[----:B------:R-:W-:Y:S01]  /*5290*/  IMAD.MOV.U32 R8, RZ, RZ, 0x70 ;  /* 0x00000070ff087424 */ /* 0x000fe200078e00ff */
[----:B------:R-:W2:Y:S01]  /*52a0*/  LDCU.64 UR6, c[0x4][0x88] ;  /* 0x01001100ff0677ac */ /* 0x000ea20008000a00 */
[----:B------:R-:W3:Y:S01]  /*52b0*/  LDC.64 R2, c[0x4][R2] ;  /* 0x0100000002027b82 */ /* 0x000ee20000000a00 */
[----:B------:R-:W-:Y:S01]  /*52c0*/  IMAD.MOV.U32 R13, RZ, RZ, RZ ;  /* 0x000000ffff0d7224 */ /* 0x000fe200078e00ff */
[----:B------:R-:W4:Y:S01]  /*52d0*/  LDCU.64 UR4, c[0x4][0x8] ;  /* 0x01000100ff0477ac */ /* 0x000f220008000a00 */
[----:B-1----:R-:W-:Y:S01]  /*52e0*/  IMAD.U32 R4, RZ, RZ, UR8 ;  /* 0x00000008ff047e24 */ /* 0x002fe2000f8e00ff */
[----:B------:R-:W-:Y:S01]  /*52f0*/  MOV R5, UR9 ;  /* 0x0000000900057c02 */ /* 0x000fe20008000f00 */
[----:B--2---:R-:W-:Y:S01]  /*5300*/  IMAD.U32 R6, RZ, RZ, UR6 ;  /* 0x00000006ff067e24 */ /* 0x004fe2000f8e00ff */
[----:B------:R-:W-:Y:S01]  /*5310*/  MOV R7, UR7 ;  /* 0x0000000700077c02 */ /* 0x000fe20008000f00 */
[----:B----4-:R-:W-:Y:S01]  /*5320*/  IMAD.U32 R10, RZ, RZ, UR4 ;  /* 0x00000004ff0a7e24 */ /* 0x010fe2000f8e00ff */
[----:B------:R-:W-:-:S02]  /*5330*/  MOV R11, UR5 ;  /* 0x00000005000b7c02 */ /* 0x000fc40008000f00 */
[----:B------:R-:W-:-:S07]  /*5340*/  LEPC R20, `(.L_x_91) ;  /* 0x000000001014794e */ /* 0x000fce0000000000 */
[----:B---3-5:R-:W-:Y:S05]  /*5350*/  CALL.ABS.NOINC R2 ;  /* 0x0000000002007343 */ /* 0x028fea0003c00000 */
.L_x_91:
        /* <DEDUP_REMOVED lines=18> */
.L_x_92:
[----:B------:R-:W1:Y:S02]  /*5480*/  LDC.64 R4, c[0x0][0x890] ;  /* 0x00022400ff047b82 */ /* 0x000e640000000a00 */
[----:B-1----:R-:W-:-:S04]  /*5490*/  ISETP.NE.U32.AND P4, PT, R4, RZ, PT ;  /* 0x000000ff0400720c */ /* 0x002fc80003f85070 */
[----:B------:R-:W-:-:S13]  /*54a0*/  ISETP.NE.AND.EX P4, PT, R5, RZ, PT, P4 ;  /* 0x000000ff0500720c */ /* 0x000fda0003f85340 */
[----:B------:R-:W-:Y:S05]  /*54b0*/  @!P4 BRA `(.L_x_93) ;  /* 0x000000000034c947 */ /* 0x000fea0003800000 */
[----:B------:R-:W1:Y:S02]  /*54c0*/  LDCU.64 UR4, c[0x0][0x888] ;  /* 0x00011100ff0477ac */ /* 0x000e640008000a00 */
[----:B-1----:R-:W-:-:S04]  /*54d0*/  UISETP.NE.U32.AND UP0, UPT, UR4, URZ, UPT ;  /* 0x000000ff0400728c */ /* 0x002fc8000bf05070 */
[----:B------:R-:W-:-:S09]  /*54e0*/  UISETP.NE.AND.EX UP0, UPT, UR5, URZ, UPT, UP0 ;  /* 0x000000ff0500728c */ /* 0x000fd2000bf05300 */
[----:B------:R-:W-:Y:S05]  /*54f0*/  BRA.U !UP0, `(.L_x_94) ;  /* 0x0000000108187547 */ /* 0x000fea000b800000 */
[----:B------:R-:W1:Y:S01]  /*5500*/  LDC.64 R2, c[0x0][0x888] ;  /* 0x00022200ff027b82 */ /* 0x000e620000000a00 */
[----:B------:R-:W-:-:S04]  /*5510*/  IMAD R0, R4, UR36, RZ ;  /* 0x0000002404007c24 */ /* 0x000fc8000f8e02ff */
[----:B-1----:R-:W-:-:S05]  /*5520*/  IMAD.WIDE R2, R0, 0x4, R2 ;  /* 0x0000000400027825 */ /* 0x002fca00078e0202 */
[----:B-----5:R1:W5:Y:S01]  /*5530*/  LDG.E R175, desc[UR42][R2.64] ;  /* 0x0000002a02af7981 */ /* 0x020362000c1e1900 */
[----:B------:R-:W-:Y:S01]  /*5540*/  MOV R236, 0x1 ;  /* 0x0000000100ec7802 */ /* 0x000fe20000000f00 */
[----:B------:R-:W-:Y:S06]  /*5550*/  BRA `(.L_x_93) ;  /* 0x00000000000c7947 */ /* 0x000fec0003800000 */
.L_x_94:
[----:B------:R-:W1:Y:S01]  /*5560*/  LDCU UR4, c[0x0][0x880] ;  /* 0x00011000ff0477ac */ /* 0x000e620008000800 */
[----:B------:R-:W-:Y:S01]  /*5570*/  HFMA2 R236, -RZ, RZ, 0, 5.9604644775390625e-08 ;  /* 0x00000001ffec7431 */ /* 0x000fe200000001ff */
[----:B-1---5:R-:W-:Y:S02]  /*5580*/  MOV R175, UR4 ;  /* 0x0000000400af7c02 */ /* 0x022fe40008000f00 */
.L_x_93:
[----:B-1----:R-:W1:Y:S02]  /*5590*/  LDC.64 R2, c[0x0][0x8b0] ;  /* 0x00022c00ff027b82 */ /* 0x002e640000000a00 */
        /* <DEDUP_REMOVED lines=11> */
[----:B------:R-:W-:Y:S05]  /*5650*/  BRA `(.L_x_95) ;  /* 0x0000000000087947 */ /* 0x000fea0003800000 */
.L_x_96:
[----:B------:R-:W1:Y:S02]  /*5660*/  LDCU UR4, c[0x0][0x8a0] ;  /* 0x00011400ff0477ac */ /* 0x000e640008000800 */
[----:B-1---5:R-:W-:Y:S02]  /*5670*/  MOV R133, UR4 ;  /* 0x0000000400857c02 */ /* 0x022fe40008000f00 */
.L_x_95:
[----:B------:R-:W-:Y:S01]  /*5680*/  PLOP3.LUT P0, PT, PT, PT, PT, 0x8, 0x80 ;  /* 0x000000000080781c */ /* 0x000fe20003f0e170 */
[----:B------:R-:W-:Y:S01]  /*5690*/  UISETP.NE.AND UP0, UPT, UR53, URZ, UPT ;  /* 0x000000ff3500728c */ /* 0x000fe2000bf05270 */
[----:B------:R-:W-:-:S11]  /*56a0*/  LOP3.LUT R251, R251, 0xffffffef, RZ, 0xc0, !PT ;  /* 0xffffffeffbfb7812 */ /* 0x000fd600078ec0ff */
[----:B------:R-:W-:Y:S01]  /*56b0*/  @P0 LOP3.LUT R251, R251, 0x10, RZ, 0xfc, !PT ;  /* 0x00000010fbfb0812 */ /* 0x000fe200078efcff */
[----:B------:R-:W-:Y:S06]  /*56c0*/  BRA.U !UP0, `(.L_x_97) ;  /* 0x0000000108447547 */ /* 0x000fec000b800000 */
[----:B------:R-:W-:Y:S02]  /*56d0*/  ISETP.NE.U32.AND P0, PT, R4, RZ, PT ;  /* 0x000000ff0400720c */ /* 0x000fe40003f05070 */
[----:B------:R-:W-:Y:S02]  /*56e0*/  LOP3.LUT R251, R251, 0xffffffef, RZ, 0xc0, !PT ;  /* 0xffffffeffbfb7812 */ /* 0x000fe400078ec0ff */
[----:B------:R-:W-:-:S13]  /*56f0*/  ISETP.NE.AND.EX P0, PT, R5, RZ, PT, P0 ;  /* 0x000000ff0500720c */ /* 0x000fda0003f05300 */
[----:B-----5:R-:W-:-:S13]  /*5700*/  @!P0 FSETP.EQ.AND P1, PT, R175, RZ, PT ;  /* 0x000000ffaf00820b */ /* 0x020fda0003f22000 */
[----:B------:R-:W-:Y:S01]  /*5710*/  @P1 LOP3.LUT R251, R251, 0x10, RZ, 0xfc, !PT ;  /* 0x00000010fbfb1812 */ /* 0x000fe200078efcff */
[----:B------:R-:W-:Y:S06]  /*5720*/  @!P0 BRA `(.L_x_97) ;  /* 0x00000000002c8947 */ /* 0x000fec0003800000 */
[----:B------:R-:W2:Y:S01]  /*5730*/  LDCU.64 UR4, c[0x0][0x888] ;  /* 0x00011100ff0477ac */ /* 0x000ea20008000a00 */
[----:B------:R-:W-:Y:S02]  /*5740*/  LOP3.LUT P1, RZ, R236, 0xff, RZ, 0xc0, !PT ;  /* 0x000000ffecff7812 */ /* 0x000fe4000782c0ff */
[----:B------:R-:W-:Y:S02]  /*5750*/  FSETP.NEU.AND P0, PT, R175, RZ, PT ;  /* 0x000000ffaf00720b */ /* 0x000fe40003f0d000 */
[----:B------:R-:W-:Y:S02]  /*5760*/  LOP3.LUT R251, R251, 0xffffffef, RZ, 0xc0, !PT ;  /* 0xffffffeffbfb7812 */ /* 0x000fe400078ec0ff */
[----:B------:R-:W-:Y:S02]  /*5770*/  SEL R0, RZ, 0xffffffff, P0 ;  /* 0xffffffffff007807 */ /* 0x000fe40000000000 */
[----:B--2---:R-:W-:-:S04]  /*5780*/  ISETP.NE.U32.AND P2, PT, RZ, UR4, PT ;  /* 0x00000004ff007c0c */ /* 0x004fc8000bf45070 */
[----:B------:R-:W-:-:S04]  /*5790*/  ISETP.NE.AND.EX P2, PT, RZ, UR5, PT, P2 ;  /* 0x00000005ff007c0c */ /* 0x000fc8000bf45320 */
[----:B------:R-:W-:-:S04]  /*57a0*/  @!P1 SEL R0, RZ, 0xffffffff, P2 ;  /* 0xffffffffff009807 */ /* 0x000fc80001000000 */
[----:B------:R-:W-:-:S04]  /*57b0*/  LOP3.LUT R0, R0, 0x1, RZ, 0xc0, !PT ;  /* 0x0000000100007812 */ /* 0x000fc800078ec0ff */
[----:B------:R-:W-:-:S13]  /*57c0*/  ISETP.EQ.U32.AND P0, PT, R0, 0x1, PT ;  /* 0x000000010000780c */ /* 0x000fda0003f02070 */
[----:B------:R-:W-:-:S07]  /*57d0*/  @P0 LOP3.LUT R251, R251, 0x10, RZ, 0xfc, !PT ;  /* 0x00000010fbfb0812 */ /* 0x000fce00078efcff */
.L_x_97:
[C---:B------:R-:W-:Y:S01]  /*57e0*/  LOP3.LUT P5, RZ, R251.reuse, 0x10, RZ, 0xc0, !PT ;  /* 0x00000010fbff7812 */ /* 0x040fe200078ac0ff */
[----:B------:R-:W2:Y:S01]  /*57f0*/  LDCU.64 UR4, c[0x0][0x888] ;  /* 0x00011100ff0477ac */ /* 0x000ea20008000a00 */
[----:B------:R-:W-:Y:S01]  /*5800*/  LOP3.LUT R251, R251, 0xfffffff7, RZ, 0xc0, !PT ;  /* 0xfffffff7fbfb7812 */ /* 0x000fe200078ec0ff */
[----:B------:R-:W-:Y:S01]  /*5810*/  IMAD.MOV.U32 R241, RZ, RZ, 0x1 ;  /* 0x00000001fff17424 */ /* 0x000fe200078e00ff */
[----:B-----5:R-:W-:Y:S01]  /*5820*/  FSETP.NEU.AND P3, PT, R175, RZ, PT ;  /* 0x000000ffaf00720b */ /* 0x020fe20003f6d000 */
[----:B------:R-:W-:Y:S01]  /*5830*/  IMAD.SHL.U32 R238, R238, 0x80, RZ ;  /* 0x00000080eeee7824 */ /* 0x000fe200078e00ff */
[----:B------:R-:W-:Y:S01]  /*5840*/  CS2R R230, SRZ ;  /* 0x0000000000e67805 */ /* 0x000fe2000001ff00 */
[----:B------:R-:W-:Y:S01]  /*5850*/  IMAD.SHL.U32 R237, R237, 0x80, RZ ;  /* 0x00000080eded7824 */ /* 0x000fe200078e00ff */
[----:B------:R-:W-:Y:S01]  /*5860*/  CS2R R228, SRZ ;  /* 0x0000000000e47805 */ /* 0x000fe2000001ff00 */
[----:B------:R-:W-:Y:S01]  /*5870*/  IMAD R129, R131, 0x80, R132 ;  /* 0x0000008083817824 */ /* 0x000fe200078e0284 */
[----:B------:R-:W-:Y:S01]  /*5880*/  CS2R R226, SRZ ;  /* 0x0000000000e27805 */ /* 0x000fe2000001ff00 */
[----:B------:R-:W-:Y:S01]  /*5890*/  IMAD.MOV.U32 R130, RZ, RZ, RZ ;  /* 0x000000ffff827224 */ /* 0x000fe200078e00ff */
[----:B------:R-:W-:-:S02]  /*58a0*/  CS2R R224, SRZ ;  /* 0x0000000000e07805 */ /* 0x000fc4000001ff00 */
[----:B-1----:R-:W-:Y:S01]  /*58b0*/  @!P5 LEA R2, R243, UR44, 0x3 ;  /* 0x0000002cf302dc11 */ /* 0x002fe2000f8e18ff */
[----:B------:R-:W-:Y:S01]  /*58c0*/  IMAD.MOV.U32 R240, RZ, RZ, R242 ;  /* 0x000000fffff07224 */ /* 0x000fe200078e00f2 */
[----:B------:R-:W-:Y:S01]  /*58d0*/  @!P5 SHF.L.U32 R0, R242, 0x1f, RZ ;  /* 0x0000001ff200d819 */ /* 0x000fe200000006ff */
[----:B------:R-:W-:Y:S01]  /*58e0*/  IMAD.MOV.U32 R239, RZ, RZ, R243 ;  /* 0x000000ffffef7224 */ /* 0x000fe200078e00f3 */
[----:B------:R-:W-:Y:S02]  /*58f0*/  CS2R R222, SRZ ;  /* 0x0000000000de7805 */ /* 0x000fe4000001ff00 */
[----:B------:R-:W-:Y:S01]  /*5900*/  CS2R R220, SRZ ;  /* 0x0000000000dc7805 */ /* 0x000fe2000001ff00 */
[----:B------:R1:W3:Y:S01]  /*5910*/  @!P5 SYNCS.PHASECHK.TRANS64.TRYWAIT P0, [R2+URZ+0xc0], R0 ;  /* 0x0000c0000200d5a7 */ /* 0x0002e200080011ff */
[----:B--2---:R-:W-:Y:S02]  /*5920*/  ISETP.NE.U32.AND P1, PT, RZ, UR4, PT ;  /* 0x00000004ff007c0c */ /* 0x004fe4000bf25070 */
[----:B------:R-:W-:-:S02]  /*5930*/  CS2R R218, SRZ ;  /* 0x0000000000da7805 */ /* 0x000fc4000001ff00 */
[----:B------:R-:W-:Y:S02]  /*5940*/  CS2R R216, SRZ ;  /* 0x0000000000d87805 */ /* 0x000fe4000001ff00 */
[----:B------:R-:W-:Y:S02]  /*5950*/  ISETP.NE.AND.EX P1, PT, RZ, UR5, PT, P1 ;  /* 0x00000005ff007c0c */ /* 0x000fe4000bf25310 */
[----:B-1----:R-:W-:Y:S02]  /*5960*/  LEA R2, R131, UR44, 0x3 ;  /* 0x0000002c83027c11 */ /* 0x002fe4000f8e18ff */
[----:B------:R-:W-:-:S04]  /*5970*/  SHF.L.U32 R0, R244, 0x1f, RZ ;  /* 0x0000001ff4007819 */ /* 0x000fc800000006ff */
[----:B------:R1:W2:Y:S02]  /*5980*/  SYNCS.PHASECHK.TRANS64.TRYWAIT P2, [R2+URZ+0x110], R0 ;  /* 0x00011000020075a7 */ /* 0x0002a400080411ff */
[----:B-1----:R-:W-:Y:S02]  /*5990*/  SEL R0, RZ, 0xffffffff, P3 ;  /* 0xffffffffff007807 */ /* 0x002fe40001800000 */
[----:B------:R-:W-:Y:S02]  /*59a0*/  SEL R2, RZ, 0xffffffff, P1 ;  /* 0xffffffffff027807 */ /* 0x000fe40000800000 */
[----:B------:R-:W-:Y:S02]  /*59b0*/  PLOP3.LUT P1, PT, PT, PT, PT, 0x80, 0x8 ;  /* 0x000000000008781c */ /* 0x000fe40003f2f070 */
[----:B---3--:R-:W-:Y:S02]  /*59c0*/  @!P5 SEL R241, RZ, 0x1, !P0 ;  /* 0x00000001fff1d807 */ /* 0x008fe40004000000 */
[----:B--2---:R-:W-:-:S02]  /*59d0*/  @P2 LOP3.LUT R251, R251, 0x8, RZ, 0xfc, !PT ;  /* 0x00000008fbfb2812 */ /* 0x004fc400078efcff */
[----:B------:R-:W-:Y:S02]  /*59e0*/  LOP3.LUT P2, RZ, R236, 0xff, RZ, 0xc0, !PT ;  /* 0x000000ffecff7812 */ /* 0x000fe4000784c0ff */
[----:B------:R-:W-:Y:S02]  /*59f0*/  LOP3.LUT R251, R251, 0xfffffffe, RZ, 0xc0, !PT ;  /* 0xfffffffefbfb7812 */ /* 0x000fe400078ec0ff */
[----:B------:R-:W-:-:S04]  /*5a00*/  @P4 SEL R0, R2, R0, !P2 ;  /* 0x0000000002004207 */ /* 0x000fc80005000000 */
[----:B------:R-:W-:-:S04]  /*5a10*/  LOP3.LUT R0, R0, 0x1, RZ, 0xc0, !PT ;  /* 0x0000000100007812 */ /* 0x000fc800078ec0ff */
[----:B------:R-:W-:-:S13]  /*5a20*/  ISETP.NE.U32.AND P2, PT, R0, 0x1, PT ;  /* 0x000000010000780c */ /* 0x000fda0003f45070 */
[----:B------:R-:W-:Y:S02]  /*5a30*/  @P2 LOP3.LUT R251, R251, 0x1, RZ, 0xfc, !PT ;  /* 0x00000001fbfb2812 */ /* 0x000fe400078efcff */
[----:B------:R-:W-:Y:S02]  /*5a40*/  PLOP3.LUT P2, PT, PT, PT, PT, 0x8, 0x80 ;  /* 0x000000000080781c */ /* 0x000fe40003f4e170 */
[----:B------:R-:W-:-:S11]  /*5a50*/  LOP3.LUT R251, R251, 0xfffffffb, RZ, 0xc0, !PT ;  /* 0xfffffffbfbfb7812 */ /* 0x000fd600078ec0ff */
[----:B------:R-:W-:-:S07]  /*5a60*/  @P2 LOP3.LUT R251, R251, 0x4, RZ, 0xfc, !PT ;  /* 0x00000004fbfb2812 */ /* 0x000fce00078efcff */
.L_x_304:
[C---:B------:R-:W-:Y:S01]  /*5a70*/  LOP3.LUT P0, RZ, R251.reuse, 0x10, RZ, 0xc0, !PT ;  /* 0x00000010fbff7812 */ /* 0x040fe2000780c0ff */
[----:B------:R-:W-:Y:S05]  /*5a80*/  YIELD ;  /* 0x0000000000007946 */ /* 0x000fea0003800000 */
[----:B------:R-:W-:Y:S01]  /*5a90*/  LOP3.LUT R251, R251, 0xfffffffd, RZ, 0xc0, !PT ;  /* 0xfffffffdfbfb7812 */ /* 0x000fe200078ec0ff */
[----:B------:R-:W-:Y:S03]  /*5aa0*/  BSSY B1, `(.L_x_98) ;  /* 0x000002a000017945 */ /* 0x000fe60003800000 */
[----:B------:R-:W-:Y:S03]  /*5ab0*/  @P1 LOP3.LUT R251, R251, 0x2, RZ, 0xfc, !PT ;  /* 0x00000002fbfb1812 */ /* 0x000fe600078efcff */
[----:B------:R-:W-:Y:S05]  /*5ac0*/  @P0 BRA `(.L_x_99) ;  /* 0x00000000009c0947 */ /* 0x000fea0003800000 */
[----:B------:R-:W-:Y:S01]  /*5ad0*/  LOP3.LUT P2, RZ, R251, 0x1, RZ, 0xc0, !PT ;  /* 0x00000001fbff7812 */ /* 0x000fe2000784c0ff */
[----:B------:R-:W-:Y:S01]  /*5ae0*/  BSSY B0, `(.L_x_100) ;  /* 0x000000b000007945 */ /* 0x000fe20003800000 */
[----:B------:R-:W-:Y:S11]  /*5af0*/  ISETP.NE.AND P0, PT, R241, RZ, PT ;  /* 0x000000fff100720c */ /* 0x000ff60003f05270 */
[----:B------:R-:W-:Y:S05]  /*5b00*/  @P2 LEA R6, R243, R246, 0xd ;  /* 0x000000f6f3062211 */ /* 0x000fea00078e68ff */
[--C-:B------:R-:W-:Y:S02]  /*5b10*/  @P2 IMAD R5, R248, -0x10, R6.reuse ;  /* 0xfffffff0f8052824 */ /* 0x100fe400078e0206 */
[----:B------:R-:W-:Y:S03]  /*5b20*/  @P2 IMAD R4, R247, -0x10, R6 ;  /* 0xfffffff0f7042824 */ /* 0x000fe600078e0206 */
[----:B------:R-:W-:Y:S01]  /*5b30*/  @P2 LEA R3, R245, R5, 0x4 ;  /* 0x00000005f5032211 */ /* 0x000fe200078e20ff */
[----:B------:R-:W-:Y:S06]  /*5b40*/  @P0 BRA `(.L_x_101) ;  /* 0x0000000000100947 */ /* 0x000fec0003800000 */
[----:B------:R-:W-:Y:S02]  /*5b50*/  LEA R2, R243, UR44, 0x3 ;  /* 0x0000002cf3027c11 */ /* 0x000fe4000f8e18ff */
[----:B------:R-:W-:Y:S04]  /*5b60*/  SHF.L.U32 R0, R242, 0x1f, RZ ;  /* 0x0000001ff2007819 */ /* 0x000fe800000006ff */
[----:B------:R-:W1:Y:S02]  /*5b70*/  SYNCS.PHASECHK.TRANS64.TRYWAIT P0, [R2+URZ+0xc0], R0 ;  /* 0x0000c000020075a7 */ /* 0x000e6400080011ff */
[----:B-1----:R-:W-:Y:S05]  /*5b80*/  @!P0 BRA `(.L_x_102) ;  /* 0x0000008800348947 */ /* 0x002fea0003800000 */
.L_x_101:
[----:B------:R-:W-:Y:S05]  /*5b90*/  BSYNC B0 ;  /* 0x0000000000007941 */ /* 0x000fea0003800000 */
.L_x_100:
[----:B------:R-:W-:Y:S01]  /*5ba0*/  LOP3.LUT P0, RZ, R251, 0x1, RZ, 0xc0, !PT ;  /* 0x00000001fbff7812 */ /* 0x000fe2000780c0ff */
[----:B-1----:R-:W-:Y:S01]  /*5bb0*/  IMAD.U32 R0, RZ, RZ, UR38 ;  /* 0x00000026ff007e24 */ /* 0x002fe2000f8e00ff */
[C---:B------:R-:W-:Y:S01]  /*5bc0*/  LEA R2, R239.reuse, UR44, 0x3 ;  /* 0x0000002cef027c11 */ /* 0x040fe2000f8e18ff */
[----:B------:R-:W-:Y:S02]  /*5bd0*/  VIADD R239, R239, 0x1 ;  /* 0x00000001efef7836 */ /* 0x000fe40000000000 */
[----:B------:R-:W-:Y:S02]  /*5be0*/  VIADD R243, R243, 0x1 ;  /* 0x00000001f3f37836 */ /* 0x000fe40000000000 */
[----:B------:R-:W-:Y:S01]  /*5bf0*/  VIADD R2, R2, 0xd0 ;  /* 0x000000d002027836 */ /* 0x000fe20000000000 */
[C---:B------:R-:W-:Y:S04]  /*5c00*/  ISETP.NE.AND P1, PT, R239.reuse, 0x2, PT ;  /* 0x00000002ef00780c */ /* 0x040fe80003f25270 */
[----:B------:R-:W-:Y:S01]  /*5c10*/  PRMT R0, R0, 0x654, R2 ;  /* 0x0000065400007816 */ /* 0x000fe20000000002 */
[----:B------:R1:W2:Y:S01]  /*5c20*/  @P0 LDS.128 R216, [R6] ;  /* 0x0000000006d80984 */ /* 0x0002a20000000c00 */
[----:B------:R-:W-:Y:S02]  /*5c30*/  SEL R2, RZ, 0x1, P1 ;  /* 0x00000001ff027807 */ /* 0x000fe40000800000 */
[----:B------:R-:W-:Y:S01]  /*5c40*/  SEL R239, R239, RZ, P1 ;  /* 0x000000ffefef7207 */ /* 0x000fe20000800000 */
[----:B------:R1:W3:Y:S01]  /*5c50*/  @P0 LDS.128 R224, [R4+0x20] ;  /* 0x0000200004e00984 */ /* 0x0002e20000000c00 */
[----:B------:R-:W-:Y:S03]  /*5c60*/  LOP3.LUT R240, R240, R2, RZ, 0x3c, !PT ;  /* 0x00000002f0f07212 */ /* 0x000fe600078e3cff */
[----:B------:R1:W4:Y:S04]  /*5c70*/  @P0 LDS.128 R220, [R5+0x10] ;  /* 0x0000100005dc0984 */ /* 0x0003280000000c00 */
[----:B------:R1:W1:Y:S01]  /*5c80*/  @P0 LDS.128 R228, [R3+0x10] ;  /* 0x0000100003e40984 */ /* 0x0002620000000c00 */
[C---:B------:R-:W-:Y:S01]  /*5c90*/  ISETP.NE.AND P0, PT, R243.reuse, 0x2, PT ;  /* 0x00000002f300780c */ /* 0x040fe20003f05270 */
[----:B------:R-:W-:Y:S01]  /*5ca0*/  @!PT LDS RZ, [RZ] ;  /* 0x00000000fffff984 */ /* 0x000fe20000000800 */
[----:B------:R-:W-:Y:S01]  /*5cb0*/  @!PT LDS RZ, [RZ] ;  /* 0x00000000fffff984 */ /* 0x000fe20000000800 */
[----:B------:R-:W-:Y:S01]  /*5cc0*/  @!PT LDS RZ, [RZ] ;  /* 0x00000000fffff984 */ /* 0x000fe20000000800 */
[----:B------:R-:W-:Y:S01]  /*5cd0*/  @!PT LDS RZ, [RZ] ;  /* 0x00000000fffff984 */ /* 0x000fe20000000800 */
[----:B------:R5:W-:Y:S06]  /*5ce0*/  MEMBAR.ALL.CTA ;  /* 0x0000000000007992 */ /* 0x000bec0000008000 */
[----:B-----5:R-:W5:Y:S01]  /*5cf0*/  FENCE.VIEW.ASYNC.S ;  /* 0x00000000000073c6 */ /* 0x020f620000000000 */
[----:B------:R-:W-:Y:S01]  /*5d00*/  SEL R243, R243, RZ, P0 ;  /* 0x000000fff3f37207 */ /* 0x000fe20000000000 */
[----:B-----5:R5:W-:Y:S02]  /*5d10*/  SYNCS.ARRIVE.TRANS64.RED.A1T0 RZ, [R0+URZ], RZ ;  /* 0x000000ff00ff79a7 */ /* 0x020be400081004ff */
[----:B-----5:R-:W-:Y:S04]  /*5d20*/  SEL R0, RZ, 0x1, P0 ;  /* 0x00000001ff007807 */ /* 0x020fe80000000000 */
[----:B--234-:R-:W-:Y:S02]  /*5d30*/  LOP3.LUT R242, R242, R0, RZ, 0x3c, !PT ;  /* 0x00000000f2f27212 */ /* 0x01cfe400078e3cff */
.L_x_99:
[----:B------:R-:W-:Y:S05]  /*5d40*/  BSYNC B1 ;  /* 0x0000000000017941 */ /* 0x000fea0003800000 */
.L_x_98:
[----:B------:R-:W-:Y:S01]  /*5d50*/  LOP3.LUT P1, RZ, R251, 0x8, RZ, 0xc0, !PT ;  /* 0x00000008fbff7812 */ /* 0x000fe2000782c0ff */
[----:B------:R-:W-:Y:S01]  /*5d60*/  IMAD.IADD R2, R129, 0x1, R130 ;  /* 0x0000000181027824 */ /* 0x000fe200078e0282 */
[----:B------:R-:W-:Y:S01]  /*5d70*/  LOP3.LUT P0, RZ, R251, 0x4, RZ, 0xc0, !PT ;  /* 0x00000004fbff7812 */ /* 0x000fe2000780c0ff */
[----:B------:R-:W-:Y:S01]  /*5d80*/  BSSY B0, `(.L_x_103) ;  /* 0x0000009000007945 */ /* 0x000fe20003800000 */
[----:B------:R-:W-:Y:S02]  /*5d90*/  LEA R174, R131, UR44, 0x3 ;  /* 0x0000002c83ae7c11 */ /* 0x000fe4000f8e18ff */
[----:B------:R-:W-:Y:S02]  /*5da0*/  PLOP3.LUT P1, PT, P0, P1, PT, 0xf8, 0x8f ;  /* 0x00000000008f781c */ /* 0x000fe40000723f70 */
[----:B------:R-:W-:Y:S04]  /*5db0*/  SHF.R.U32.HI R0, RZ, 0x15, R2 ;  /* 0x00000015ff007819 */ /* 0x000fe80000011602 */
[----:B------:R-:W-:Y:S07]  /*5dc0*/  LOP3.LUT P0, RZ, R0, 0x3, R250, 0x48, !PT ;  /* 0x0000000300ff7812 */ /* 0x000fee00078048fa */
[----:B------:R-:W-:Y:S06]  /*5dd0*/  @P1 BRA `(.L_x_104) ;  /* 0x00000000000c1947 */ /* 0x000fec0003800000 */
[----:B------:R-:W-:Y:S04]  /*5de0*/  SHF.L.U32 R0, R244, 0x1f, RZ ;  /* 0x0000001ff4007819 */ /* 0x000fe800000006ff */
[----:B------:R-:W2:Y:S02]  /*5df0*/  SYNCS.PHASECHK.TRANS64.TRYWAIT P1, [R174+URZ+0x110], R0 ;  /* 0x00011000ae0075a7 */ /* 0x000ea400080211ff */
[----:B--2---:R-:W-:Y:S05]  /*5e00*/  @!P1 BRA `(.L_x_105) ;  /* 0x0000008400a89947 */ /* 0x004fea0003800000 */
.L_x_104:
[----:B------:R-:W-:Y:S05]  /*5e10*/  BSYNC B0 ;  /* 0x0000000000007941 */ /* 0x000fea0003800000 */
.L_x_103:
[----:B------:R-:W-:Y:S05]  /*5e20*/  @!P0 BRA `(.L_x_106) ;  /* 0x0000000000408947 */ /* 0x000fea0003800000 */
[----:B------:R-:W1:Y:S01]  /*5e30*/  LDCU.64 UR8, c[0x4][0x70] ;  /* 0x01000e00ff0877ac */ /* 0x000e620008000a00 */
[----:B------:R-:W-:Y:S01]  /*5e40*/  MOV R15, 0x0 ;  /* 0x00000000000f7802 */ /* 0x000fe20000000f00 */
[----:B------:R-:W-:Y:S02]  /*5e50*/  HFMA2 R12, -RZ, RZ, 0, 5.9604644775390625e-08 ;  /* 0x00000001ff0c7431 */ /* 0x000fe400000001ff */
[----:B------:R-:W-:Y:S02]  /*5e60*/  IMAD.MOV.U32 R8, RZ, RZ, 0x192 ;  /* 0x00000192ff087424 */ /* 0x000fe400078e00ff */
[----:B------:R-:W-:Y:S01]  /*5e70*/  IMAD.MOV.U32 R13, RZ, RZ, RZ ;  /* 0x000000ffff0d7224 */ /* 0x000fe200078e00ff */
[----:B------:R-:W3:Y:S01]  /*5e80*/  LDCU.64 UR6, c[0x4][0x78] ;  /* 0x01000f00ff0677ac */ /* 0x000ee20008000a00 */
[----:B------:R-:W4:Y:S01]  /*5e90*/  LDC.64 R14, c[0x4][R15] ;  /* 0x010000000f0e7b82 */ /* 0x000f220000000a00 */
[----:B------:R-:W5:Y:S01]  /*5ea0*/  LDCU.64 UR4, c[0x4][0x10] ;  /* 0x01000200ff0477ac */ /* 0x000f620008000a00 */
[----:B-1----:R-:W-:Y:S01]  /*5eb0*/  MOV R5, UR9 ;  /* 0x0000000900057c02 */ /* 0x002fe20008000f00 */
[----:B------:R-:W-:Y:S01]  /*5ec0*/  IMAD.U32 R4, RZ, RZ, UR8 ;  /* 0x00000008ff047e24 */ /* 0x000fe2000f8e00ff */
[----:B---3--:R-:W-:Y:S01]  /*5ed0*/  MOV R7, UR7 ;  /* 0x0000000700077c02 */ /* 0x008fe20008000f00 */
[----:B------:R-:W-:Y:S01]  /*5ee0*/  IMAD.U32 R6, RZ, RZ, UR6 ;  /* 0x00000006ff067e24 */ /* 0x000fe2000f8e00ff */
[----:B-----5:R-:W-:Y:S01]  /*5ef0*/  MOV R11, UR5 ;  /* 0x00000005000b7c02 */ /* 0x020fe20008000f00 */
[----:B------:R-:W-:Y:S02]  /*5f00*/  IMAD.U32 R10, RZ, RZ, UR4 ;  /* 0x00000004ff0a7e24 */ /* 0x000fe4000f8e00ff */
[----:B------:R-:W-:Y:S07]  /*5f10*/  LEPC R20, `(.L_x_106) ;  /* 0x000000001014794e */ /* 0x000fee0000000000 */
[----:B--2-4-:R-:W-:Y:S05]  /*5f20*/  CALL.ABS.NOINC R14 ;  /* 0x000000000e007343 */ /* 0x014fea0003c00000 */
.L_x_106:
[-C--:B--2---:R-:W-:Y:S01]  /*5f30*/  F2FP.F16.E4M3.UNPACK_B R0, R217.reuse ;  /* 0x000000d9ff00723e */ /* 0x084fe200020006ff */
[----:B------:R-:W-:Y:S05]  /*5f40*/  WARPSYNC.ALL ;  /* 0x0000000000007948 */ /* 0x000fea0003800000 */
[--C-:B------:R-:W-:Y:S01]  /*5f50*/  HADD2.F32 R72, -RZ, R0.reuse.H0_H0 ;  /* 0x20000000ff487230 */ /* 0x100fe20000004100 */
[----:B------:R-:W-:Y:S01]  /*5f60*/  R2UR UR4, R2 ;  /* 0x00000000020472ca */ /* 0x000fe200000e0000 */
[----:B------:R-:W-:Y:S01]  /*5f70*/  HADD2.F32 R73, -RZ, R0.H1_H1 ;  /* 0x30000000ff497230 */ /* 0x000fe20000004100 */
[----:B------:R-:W-:Y:S01]  /*5f80*/  F2FP.F16.E4M3.UNPACK_B R0, R218 ;  /* 0x000000daff00723e */ /* 0x000fe200020006ff */
[----:B------:R-:W-:Y:S01]  /*5f90*/  BSSY.RECONVERGENT B1, `(.L_x_107) ;  /* 0x00002f8000017945 */ /* 0x000fe20003800200 */
[----:B------:R-:W-:Y:S02]  /*5fa0*/  F2FP.F16.E4M3.UNPACK_B R2, R217.H1 ;  /* 0x000000d9ff02723e */ /* 0x000fe400030006ff */
[-C--:B-1----:R-:W-:Y:S01]  /*5fb0*/  F2FP.F16.E4M3.UNPACK_B R3, R216.reuse.H1 ;  /* 0x000000d8ff03723e */ /* 0x082fe200030006ff */
[--C-:B------:R-:W-:Y:S01]  /*5fc0*/  HADD2.F32 R76, -RZ, R0.reuse.H0_H0 ;  /* 0x20000000ff4c7230 */ /* 0x100fe20000004100 */
[----:B------:R-:W-:Y:S01]  /*5fd0*/  F2FP.F16.E4M3.UNPACK_B R4, R216 ;  /* 0x000000d8ff04723e */ /* 0x000fe200020006ff */
[----:B------:R-:W-:Y:S01]  /*5fe0*/  HADD2.F32 R77, -RZ, R0.H1_H1 ;  /* 0x30000000ff4d7230 */ /* 0x000fe20000004100 */
[-C--:B------:R-:W-:Y:S01]  /*5ff0*/  F2FP.F16.E4M3.UNPACK_B R0, R219.reuse.H1 ;  /* 0x000000dbff00723e */ /* 0x080fe200030006ff */
[--C-:B------:R-:W-:Y:S01]  /*6000*/  HADD2.F32 R74, -RZ, R2.reuse.H0_H0 ;  /* 0x20000002ff4a7230 */ /* 0x100fe20000004100 */
[----:B------:R-:W-:Y:S01]  /*6010*/  MOV R163, 0x3bbb989d ;  /* 0x3bbb989d00a37802 */ /* 0x000fe20000000f00 */
[----:B------:R-:W-:Y:S01]  /*6020*/  HADD2.F32 R75, -RZ, R2.H1_H1 ;  /* 0x30000002ff4b7230 */ /* 0x000fe20000004100 */
[----:B------:R-:W-:Y:S01]  /*6030*/  F2FP.F16.E4M3.UNPACK_B R2, R219 ;  /* 0x000000dbff02723e */ /* 0x000fe200020006ff */
[--C-:B------:R-:W-:Y:S01]  /*6040*/  HADD2.F32 R82, -RZ, R0.reuse.H0_H0 ;  /* 0x20000000ff527230 */ /* 0x100fe20000004100 */
[----:B------:R-:W-:Y:S01]  /*6050*/  LOP3.LUT P6, RZ, R251, 0x4, RZ, 0xc0, !PT ;  /* 0x00000004fbff7812 */ /* 0x000fe200078cc0ff */
[----:B------:R-:W-:Y:S01]  /*6060*/  HADD2.F32 R83, -RZ, R0.H1_H1 ;  /* 0x30000000ff537230 */ /* 0x000fe20000004100 */
[-C--:B------:R-:W-:Y:S01]  /*6070*/  F2FP.F16.E4M3.UNPACK_B R0, R221.reuse ;  /* 0x000000ddff00723e */ /* 0x080fe200020006ff */
[--C-:B------:R-:W-:Y:S02]  /*6080*/  HADD2.F32 R80, -RZ, R2.reuse.H0_H0 ;  /* 0x20000002ff507230 */ /* 0x100fe40000004100 */
[----:B------:R-:W-:Y:S01]  /*6090*/  HADD2.F32 R81, -RZ, R2.H1_H1 ;  /* 0x30000002ff517230 */ /* 0x000fe20000004100 */
[----:B------:R-:W-:Y:S01]  /*60a0*/  F2FP.F16.E4M3.UNPACK_B R2, R220 ;  /* 0x000000dcff02723e */ /* 0x000fe200020006ff */
[--C-:B------:R-:W-:Y:S02]  /*60b0*/  HADD2.F32 R88, -RZ, R0.reuse.H0_H0 ;  /* 0x20000000ff587230 */ /* 0x100fe40000004100 */
[----:B------:R-:W-:Y:S01]  /*60c0*/  HADD2.F32 R89, -RZ, R0.H1_H1 ;  /* 0x30000000ff597230 */ /* 0x000fe20000004100 */
[----:B------:R-:W-:Y:S01]  /*60d0*/  F2FP.F16.E4M3.UNPACK_B R0, R222 ;  /* 0x000000deff00723e */ /* 0x000fe200020006ff */
[--C-:B------:R-:W-:Y:S02]  /*60e0*/  HADD2.F32 R84, -RZ, R2.reuse.H0_H0 ;  /* 0x20000002ff547230 */ /* 0x100fe40000004100 */
[----:B------:R-:W-:Y:S01]  /*60f0*/  HADD2.F32 R85, -RZ, R2.H1_H1 ;  /* 0x30000002ff557230 */ /* 0x000fe20000004100 */
[----:B------:R-:W-:Y:S01]  /*6100*/  F2FP.F16.E4M3.UNPACK_B R2, R221.H1 ;  /* 0x000000ddff02723e */ /* 0x000fe200030006ff */
[--C-:B------:R-:W-:Y:S01]  /*6110*/  HADD2.F32 R92, -RZ, R0.reuse.H0_H0 ;  /* 0x20000000ff5c7230 */ /* 0x100fe20000004100 */
[----:B------:R-:W-:Y:S01]  /*6120*/  @P6 IADD3 R174, PT, PT, R174, 0x130, RZ ;  /* 0x00000130aeae6810 */ /* 0x000fe20007ffe0ff */
[----:B------:R-:W-:Y:S01]  /*6130*/  HADD2.F32 R93, -RZ, R0.H1_H1 ;  /* 0x30000000ff5d7230 */ /* 0x000fe20000004100 */
[-C--:B------:R-:W-:Y:S01]  /*6140*/  F2FP.F16.E4M3.UNPACK_B R0, R223.reuse.H1 ;  /* 0x000000dfff00723e */ /* 0x080fe200030006ff */
[--C-:B------:R-:W-:Y:S02]  /*6150*/  HADD2.F32 R90, -RZ, R2.reuse.H0_H0 ;  /* 0x20000002ff5a7230 */ /* 0x100fe40000004100 */
[----:B------:R-:W-:Y:S01]  /*6160*/  HADD2.F32 R91, -RZ, R2.H1_H1 ;  /* 0x30000002ff5b7230 */ /* 0x000fe20000004100 */
[----:B------:R-:W-:Y:S01]  /*6170*/  F2FP.F16.E4M3.UNPACK_B R2, R223 ;  /* 0x000000dfff02723e */ /* 0x000fe200020006ff */
[--C-:B------:R-:W-:Y:S02]  /*6180*/  HADD2.F32 R70, -RZ, R3.reuse.H0_H0 ;  /* 0x20000003ff467230 */ /* 0x100fe40000004100 */
[----:B------:R-:W-:Y:S01]  /*6190*/  HADD2.F32 R71, -RZ, R3.H1_H1 ;  /* 0x30000003ff477230 */ /* 0x000fe20000004100 */
[----:B------:R-:W-:Y:S01]  /*61a0*/  F2FP.F16.E4M3.UNPACK_B R3, R218.H1 ;  /* 0x000000daff03723e */ /* 0x000fe200030006ff */
[--C-:B------:R-:W-:Y:S02]  /*61b0*/  HADD2.F32 R99, -RZ, R0.reuse.H1_H1 ;  /* 0x30000000ff637230 */ /* 0x100fe40000004100 */
[----:B------:R-:W-:Y:S01]  /*61c0*/  HADD2.F32 R98, -RZ, R0.H0_H0 ;  /* 0x20000000ff627230 */ /* 0x000fe20000004100 */
[-C--:B------:R-:W-:Y:S01]  /*61d0*/  F2FP.F16.E4M3.UNPACK_B R0, R225.reuse ;  /* 0x000000e1ff00723e */ /* 0x080fe200020006ff */
[--C-:B------:R-:W-:Y:S02]  /*61e0*/  HADD2.F32 R97, -RZ, R2.reuse.H1_H1 ;  /* 0x30000002ff617230 */ /* 0x100fe40000004100 */
[----:B------:R-:W-:Y:S01]  /*61f0*/  HADD2.F32 R96, -RZ, R2.H0_H0 ;  /* 0x20000002ff607230 */ /* 0x000fe20000004100 */
[----:B------:R-:W-:Y:S01]  /*6200*/  F2FP.F16.E4M3.UNPACK_B R2, R224 ;  /* 0x000000e0ff02723e */ /* 0x000fe200020006ff */
[--C-:B------:R-:W-:Y:S02]  /*6210*/  HADD2.F32 R78, -RZ, R3.reuse.H0_H0 ;  /* 0x20000003ff4e7230 */ /* 0x100fe40000004100 */
[----:B------:R-:W-:Y:S01]  /*6220*/  HADD2.F32 R79, -RZ, R3.H1_H1 ;  /* 0x30000003ff4f7230 */ /* 0x000fe20000004100 */
[----:B------:R-:W-:Y:S01]  /*6230*/  F2FP.F16.E4M3.UNPACK_B R3, R220.H1 ;  /* 0x000000dcff03723e */ /* 0x000fe200030006ff */
[--C-:B------:R-:W-:Y:S02]  /*6240*/  HADD2.F32 R105, -RZ, R0.reuse.H1_H1 ;  /* 0x30000000ff697230 */ /* 0x100fe40000004100 */
[----:B------:R-:W-:Y:S01]  /*6250*/  HADD2.F32 R104, -RZ, R0.H0_H0 ;  /* 0x20000000ff687230 */ /* 0x000fe20000004100 */
[----:B------:R-:W-:Y:S01]  /*6260*/  F2FP.F16.E4M3.UNPACK_B R0, R226 ;  /* 0x000000e2ff00723e */ /* 0x000fe200020006ff */
[--C-:B------:R-:W-:Y:S02]  /*6270*/  HADD2.F32 R100, -RZ, R2.reuse.H0_H0 ;  /* 0x20000002ff647230 */ /* 0x100fe40000004100 */
[----:B------:R-:W-:Y:S01]  /*6280*/  HADD2.F32 R101, -RZ, R2.H1_H1 ;  /* 0x30000002ff657230 */ /* 0x000fe20000004100 */
[----:B------:R-:W-:Y:S01]  /*6290*/  F2FP.F16.E4M3.UNPACK_B R2, R225.H1 ;  /* 0x000000e1ff02723e */ /* 0x000fe200030006ff */
[--C-:B------:R-:W-:Y:S02]  /*62a0*/  HADD2.F32 R86, -RZ, R3.reuse.H0_H0 ;  /* 0x20000003ff567230 */ /* 0x100fe40000004100 */
[----:B------:R-:W-:Y:S01]  /*62b0*/  HADD2.F32 R87, -RZ, R3.H1_H1 ;  /* 0x30000003ff577230 */ /* 0x000fe20000004100 */
[----:B------:R-:W-:Y:S01]  /*62c0*/  F2FP.F16.E4M3.UNPACK_B R3, R222.H1 ;  /* 0x000000deff03723e */ /* 0x000fe200030006ff */
[--C-:B------:R-:W-:Y:S02]  /*62d0*/  HADD2.F32 R68, -RZ, R4.reuse.H0_H0 ;  /* 0x20000004ff447230 */ /* 0x100fe40000004100 */
[----:B------:R-:W-:Y:S02]  /*62e0*/  HADD2.F32 R69, -RZ, R4.H1_H1 ;  /* 0x30000004ff457230 */ /* 0x000fe40000004100 */
[--C-:B------:R-:W-:Y:S01]  /*62f0*/  HADD2.F32 R108, -RZ, R0.reuse.H0_H0 ;  /* 0x20000000ff6c7230 */ /* 0x100fe20000004100 */
[----:B------:R-:W1:Y:S01]  /*6300*/  LDTM.x64 R4, tmem[UR4] ;  /* 0x00000004000479ee */ /* 0x000e620008340000 */
[----:B------:R-:W-:Y:S01]  /*6310*/  HADD2.F32 R109, -RZ, R0.H1_H1 ;  /* 0x30000000ff6d7230 */ /* 0x000fe20000004100 */
[-C--:B------:R-:W-:Y:S01]  /*6320*/  F2FP.F16.E4M3.UNPACK_B R0, R227.reuse.H1 ;  /* 0x000000e3ff00723e */ /* 0x080fe200030006ff */
[--C-:B------:R-:W-:Y:S01]  /*6330*/  HADD2.F32 R106, -RZ, R2.reuse.H0_H0 ;  /* 0x20000002ff6a7230 */ /* 0x100fe20000004100 */
[----:B------:R-:W-:Y:S01]  /*6340*/  @P6 NOP ;  /* 0x0000000000006918 */ /* 0x000fe20000000000 */
[----:B------:R-:W-:Y:S01]  /*6350*/  HADD2.F32 R107, -RZ, R2.H1_H1 ;  /* 0x30000002ff6b7230 */ /* 0x000fe20000004100 */
[----:B------:R-:W-:Y:S01]  /*6360*/  F2FP.F16.E4M3.UNPACK_B R2, R227 ;  /* 0x000000e3ff02723e */ /* 0x000fe200020006ff */
[--C-:B------:R-:W-:Y:S02]  /*6370*/  HADD2.F32 R95, -RZ, R3.reuse.H1_H1 ;  /* 0x30000003ff5f7230 */ /* 0x100fe40000004100 */
[----:B------:R-:W-:Y:S01]  /*6380*/  HADD2.F32 R94, -RZ, R3.H0_H0 ;  /* 0x20000003ff5e7230 */ /* 0x000fe20000004100 */
[----:B------:R-:W-:Y:S01]  /*6390*/  F2FP.F16.E4M3.UNPACK_B R3, R224.H1 ;  /* 0x000000e0ff03723e */ /* 0x000fe200030006ff */
[--C-:B------:R-:W-:Y:S02]  /*63a0*/  HADD2.F32 R114, -RZ, R0.reuse.H0_H0 ;  /* 0x20000000ff727230 */ /* 0x100fe40000004100 */
[----:B------:R-:W-:Y:S01]  /*63b0*/  HADD2.F32 R115, -RZ, R0.H1_H1 ;  /* 0x30000000ff737230 */ /* 0x000fe20000004100 */
[----:B------:R-:W-:Y:S01]  /*63c0*/  F2FP.F16.E4M3.UNPACK_B R0, R229 ;  /* 0x000000e5ff00723e */ /* 0x000fe200020006ff */
[--C-:B------:R-:W-:Y:S02]  /*63d0*/  HADD2.F32 R112, -RZ, R2.reuse.H0_H0 ;  /* 0x20000002ff707230 */ /* 0x100fe40000004100 */
[----:B------:R-:W-:Y:S01]  /*63e0*/  HADD2.F32 R113, -RZ, R2.H1_H1 ;  /* 0x30000002ff717230 */ /* 0x000fe20000004100 */
[----:B------:R-:W-:Y:S01]  /*63f0*/  F2FP.F16.E4M3.UNPACK_B R2, R228 ;  /* 0x000000e4ff02723e */ /* 0x000fe200020006ff */
[--C-:B------:R-:W-:Y:S02]  /*6400*/  HADD2.F32 R103, -RZ, R3.reuse.H1_H1 ;  /* 0x30000003ff677230 */ /* 0x100fe40000004100 */
[----:B------:R-:W-:Y:S01]  /*6410*/  HADD2.F32 R102, -RZ, R3.H0_H0 ;  /* 0x20000003ff667230 */ /* 0x000fe20000004100 */
[----:B------:R-:W-:Y:S01]  /*6420*/  F2FP.F16.E4M3.UNPACK_B R3, R226.H1 ;  /* 0x000000e2ff03723e */ /* 0x000fe200030006ff */
[--C-:B------:R-:W-:Y:S02]  /*6430*/  HADD2.F32 R120, -RZ, R0.reuse.H0_H0 ;  /* 0x20000000ff787230 */ /* 0x100fe40000004100 */
[C---:B-1----:R-:W-:Y:S01]  /*6440*/  FMUL R7, R133.reuse, R7 ;  /* 0x0000000785077220 */ /* 0x042fe20000400000 */
[----:B------:R-:W-:Y:S01]  /*6450*/  HADD2.F32 R121, -RZ, R0.H1_H1 ;  /* 0x30000000ff797230 */ /* 0x000fe20000004100 */
[----:B------:R-:W-:Y:S01]  /*6460*/  F2FP.F16.E4M3.UNPACK_B R0, R230 ;  /* 0x000000e6ff00723e */ /* 0x000fe200020006ff */
[--C-:B------:R-:W-:Y:S02]  /*6470*/  HADD2.F32 R116, -RZ, R2.reuse.H0_H0 ;  /* 0x20000002ff747230 */ /* 0x100fe40000004100 */
[C---:B------:R-:W-:Y:S01]  /*6480*/  FMUL R11, R133.reuse, R11 ;  /* 0x0000000b850b7220 */ /* 0x040fe20000400000 */
[----:B------:R-:W-:Y:S01]  /*6490*/  HADD2.F32 R117, -RZ, R2.H1_H1 ;  /* 0x30000002ff757230 */ /* 0x000fe20000004100 */
[----:B------:R-:W-:Y:S01]  /*64a0*/  F2FP.F16.E4M3.UNPACK_B R2, R229.H1 ;  /* 0x000000e5ff02723e */ /* 0x000fe200030006ff */
        /* <DEDUP_REMOVED lines=18> */
[----:B------:R-:W-:Y:S02]  /*65d0*/  HADD2.F32 R136, -RZ, R0.H1_H1 ;  /* 0x30000000ff887230 */ /* 0x000fe40000004100 */
[C---:B------:R-:W-:Y:S01]  /*65e0*/  FMUL R0, R133.reuse, R4 ;  /* 0x0000000485007220 */ /* 0x040fe20000400000 */
[--C-:B------:R-:W-:Y:S02]  /*65f0*/  HADD2.F32 R128, -RZ, R2.reuse.H0_H0 ;  /* 0x20000002ff807230 */ /* 0x100fe40000004100 */
[C---:B------:R-:W-:Y:S01]  /*6600*/  FMUL R4, R133.reuse, R8 ;  /* 0x0000000885047220 */ /* 0x040fe20000400000 */
[----:B------:R-:W-:Y:S02]  /*6610*/  HADD2.F32 R134, -RZ, R2.H1_H1 ;  /* 0x30000002ff867230 */ /* 0x000fe40000004100 */
[----:B------:R-:W-:Y:S01]  /*6620*/  FMUL R2, R133, R5 ;  /* 0x0000000585027220 */ /* 0x000fe20000400000 */
[--C-:B------:R-:W-:Y:S02]  /*6630*/  HADD2.F32 R126, -RZ, R3.reuse.H0_H0 ;  /* 0x20000003ff7e7230 */ /* 0x100fe40000004100 */
[----:B------:R-:W-:Y:S01]  /*6640*/  FFMA R0, R175, R68, R0 ;  /* 0x00000044af007223 */ /* 0x000fe20000000000 */
[----:B------:R-:W-:Y:S02]  /*6650*/  HADD2.F32 R127, -RZ, R3.H1_H1 ;  /* 0x30000003ff7f7230 */ /* 0x000fe40000004100 */
[C---:B------:R-:W-:Y:S01]  /*6660*/  FMUL R3, R133.reuse, R6 ;  /* 0x0000000685037220 */ /* 0x040fe20000400000 */
[----:B------:R-:W-:Y:S01]  /*6670*/  FMUL R5, R133, R9 ;  /* 0x0000000985057220 */ /* 0x000fe20000400000 */
[----:B------:R-:W-:Y:S01]  /*6680*/  FFMA R2, R175, R69, R2 ;  /* 0x00000045af027223 */ /* 0x000fe20000000002 */
[----:B------:R-:W-:Y:S01]  /*6690*/  FMUL R6, R133, R10 ;  /* 0x0000000a85067220 */ /* 0x000fe20000400000 */
[C---:B------:R-:W-:Y:S01]  /*66a0*/  FFMA R3, R175.reuse, R70, R3 ;  /* 0x00000046af037223 */ /* 0x040fe20000000003 */
[----:B------:R-:W-:Y:S01]  /*66b0*/  FFMA R7, R175, R71, R7 ;  /* 0x00000047af077223 */ /* 0x000fe20000000007 */
[----:B------:R-:W-:Y:S01]  /*66c0*/  FMUL R8, R133, R12 ;  /* 0x0000000c85087220 */ /* 0x000fe20000400000 */
[----:B------:R-:W-:Y:S01]  /*66d0*/  FFMA R4, R175, R72, R4 ;  /* 0x00000048af047223 */ /* 0x000fe20000000004 */
        /* <DEDUP_REMOVED lines=101> */
[----:B------:R-:W-:Y:S02]  /*6d30*/  HFMA2 R106, -RZ, RZ, 3.7421875, 0 ;  /* 0x437c0000ff6a7431 */ /* 0x000fe400000001ff */
[----:B------:R-:W-:Y:S01]  /*6d40*/  FMUL R62, R133, R66 ;  /* 0x00000042853e7220 */ /* 0x000fe20000400000 */
[----:B------:R-:W-:Y:S01]  /*6d50*/  FFMA R58, R175, R126, R58 ;  /* 0x0000007eaf3a7223 */ /* 0x000fe2000000003a */
[----:B------:R-:W-:Y:S01]  /*6d60*/  FMUL R67, R133, R67 ;  /* 0x0000004385437220 */ /* 0x000fe20000400000 */
[C---:B------:R-:W-:Y:S01]  /*6d70*/  FFMA R63, R175.reuse, R127, R63 ;  /* 0x0000007faf3f7223 */ /* 0x040fe2000000003f */
[C---:B------:R-:W-:Y:S01]  /*6d80*/  FFMA R60, R175.reuse, R128, R60 ;  /* 0x00000080af3c7223 */ /* 0x040fe2000000003c */
[C---:B------:R-:W-:Y:S01]  /*6d90*/  FFMA R61, R175.reuse, R134, R61 ;  /* 0x00000086af3d7223 */ /* 0x040fe2000000003d */
[C---:B------:R-:W-:Y:S01]  /*6da0*/  FFMA R62, R175.reuse, R135, R62 ;  /* 0x00000087af3e7223 */ /* 0x040fe2000000003e */
[----:B------:R-:W-:Y:S01]  /*6db0*/  FFMA R67, R175, R136, R67 ;  /* 0x00000088af437223 */ /* 0x000fe20000000043 */
[-C--:B------:R-:W-:Y:S04]  /*6dc0*/  FFMA.SAT R64, R0, -R163.reuse, 0.5 ;  /* 0x3f00000000407423 */ /* 0x080fe800000028a3 */
[-C--:B------:R-:W-:Y:S04]  /*6dd0*/  FFMA.RM R107, R64, R106.reuse, 12582913 ;  /* 0x4b400001406b7423 */ /* 0x080fe8000000406a */
[----:B------:R-:W-:Y:S04]  /*6de0*/  FADD R64, R107, -12583039 ;  /* 0xcb40007f6b407421 */ /* 0x000fe80000000000 */
[C---:B------:R-:W-:Y:S04]  /*6df0*/  FFMA R64, R0.reuse, -1.4426950216293334961, -R64 ;  /* 0xbfb8aa3b00407823 */ /* 0x040fe80000000840 */
[----:B------:R-:W-:Y:S01]  /*6e00*/  FFMA R64, R0, -1.925963033500011079e-08, R64 ;  /* 0xb2a5706000407823 */ /* 0x000fe20000000040 */
[-C--:B------:R-:W-:Y:S03]  /*6e10*/  FFMA.SAT R65, R2, -R163.reuse, 0.5 ;  /* 0x3f00000002417423 */ /* 0x080fe600000028a3 */
[----:B------:R-:W1:Y:S01]  /*6e20*/  MUFU.EX2 R164, R64 ;  /* 0x0000004000a47308 */ /* 0x000e620000000800 */
[-C--:B------:R-:W-:Y:S04]  /*6e30*/  FFMA.RM R108, R65, R106.reuse, 12582913 ;  /* 0x4b400001416c7423 */ /* 0x080fe8000000406a */
[----:B------:R-:W-:Y:S04]  /*6e40*/  FADD R65, R108, -12583039 ;  /* 0xcb40007f6c417421 */ /* 0x000fe80000000000 */
[C---:B------:R-:W-:Y:S04]  /*6e50*/  FFMA R65, R2.reuse, -1.4426950216293334961, -R65 ;  /* 0xbfb8aa3b02417823 */ /* 0x040fe80000000841 */
[----:B------:R-:W-:Y:S01]  /*6e60*/  FFMA R65, R2, -1.925963033500011079e-08, R65 ;  /* 0xb2a5706002417823 */ /* 0x000fe20000000041 */
[-C--:B------:R-:W-:Y:S03]  /*6e70*/  FFMA.SAT R66, R3, -R163.reuse, 0.5 ;  /* 0x3f00000003427423 */ /* 0x080fe600000028a3 */
[----:B------:R-:W2:Y:S01]  /*6e80*/  MUFU.EX2 R165, R65 ;  /* 0x0000004100a57308 */ /* 0x000ea20000000800 */
[-C--:B------:R-:W-:Y:S04]  /*6e90*/  FFMA.RM R109, R66, R106.reuse, 12582913 ;  /* 0x4b400001426d7423 */ /* 0x080fe8000000406a */
[----:B------:R-:W-:Y:S04]  /*6ea0*/  FADD R66, R109, -12583039 ;  /* 0xcb40007f6d427421 */ /* 0x000fe80000000000 */
[C---:B------:R-:W-:Y:S04]  /*6eb0*/  FFMA R66, R3.reuse, -1.4426950216293334961, -R66 ;  /* 0xbfb8aa3b03427823 */ /* 0x040fe80000000842 */
[----:B------:R-:W-:Y:S01]  /*6ec0*/  FFMA R66, R3, -1.925963033500011079e-08, R66 ;  /* 0xb2a5706003427823 */ /* 0x000fe20000000042 */
[CC--:B------:R-:W-:Y:S03]  /*6ed0*/  FFMA.SAT R68, R7.reuse, -R163.reuse, 0.5 ;  /* 0x3f00000007447423 */ /* 0x0c0fe600000028a3 */
[----:B------:R-:W3:Y:S01]  /*6ee0*/  MUFU.EX2 R166, R66 ;  /* 0x0000004200a67308 */ /* 0x000ee20000000800 */
[-C--:B------:R-:W-:Y:S04]  /*6ef0*/  FFMA.RM R110, R68, R106.reuse, 12582913 ;  /* 0x4b400001446e7423 */ /* 0x080fe8000000406a */
[----:B------:R-:W-:Y:S04]  /*6f00*/  FADD R68, R110, -12583039 ;  /* 0xcb40007f6e447421 */ /* 0x000fe80000000000 */
[C---:B------:R-:W-:Y:S04]  /*6f10*/  FFMA R68, R7.reuse, -1.4426950216293334961, -R68 ;  /* 0xbfb8aa3b07447823 */ /* 0x040fe80000000844 */
[----:B------:R-:W-:Y:S01]  /*6f20*/  FFMA R68, R7, -1.925963033500011079e-08, R68 ;  /* 0xb2a5706007447823 */ /* 0x000fe20000000044 */
[CC--:B------:R-:W-:Y:S03]  /*6f30*/  FFMA.SAT R69, R4.reuse, -R163.reuse, 0.5 ;  /* 0x3f00000004457423 */ /* 0x0c0fe600000028a3 */
[----:B------:R-:W4:Y:S01]  /*6f40*/  MUFU.EX2 R167, R68 ;  /* 0x0000004400a77308 */ /* 0x000f220000000800 */
[-C--:B------:R-:W-:Y:S04]  /*6f50*/  FFMA.RM R111, R69, R106.reuse, 12582913 ;  /* 0x4b400001456f7423 */ /* 0x080fe8000000406a */
[----:B------:R-:W-:Y:S04]  /*6f60*/  FADD R69, R111, -12583039 ;  /* 0xcb40007f6f457421 */ /* 0x000fe80000000000 */
[C---:B------:R-:W-:Y:S04]  /*6f70*/  FFMA R69, R4.reuse, -1.4426950216293334961, -R69 ;  /* 0xbfb8aa3b04457823 */ /* 0x040fe80000000845 */
[----:B------:R-:W-:Y:S01]  /*6f80*/  FFMA R69, R4, -1.925963033500011079e-08, R69 ;  /* 0xb2a5706004457823 */ /* 0x000fe20000000045 */
[CC--:B------:R-:W-:Y:S03]  /*6f90*/  FFMA.SAT R70, R5.reuse, -R163.reuse, 0.5 ;  /* 0x3f00000005467423 */ /* 0x0c0fe600000028a3 */
[----:B------:R-:W5:Y:S01]  /*6fa0*/  MUFU.EX2 R168, R69 ;  /* 0x0000004500a87308 */ /* 0x000f620000000800 */
        /* <DEDUP_REMOVED lines=100> */
[-C--:B------:R-:W-:Y:S03]  /*75f0*/  FFMA.SAT R87, R22, -R163.reuse, 0.5 ;  /* 0x3f00000016577423 */ /* 0x080fe600000028a3 */
        /* <DEDUP_REMOVED lines=66> */
[----:B------:R1:W5:Y:S01]  /*7a20*/  MUFU.EX2 R198, R97 ;  /* 0x0000006100c67308 */ /* 0x0003620000000800 */
[-C--:B------:R-:W-:Y:S04]  /*7a30*/  FFMA.RM R145, R98, R106.reuse, 12582913 ;  /* 0x4b40000162917423 */ /* 0x080fe8000000406a */
[----:B------:R-:W-:Y:S04]  /*7a40*/  FADD R98, R145, -12583039 ;  /* 0xcb40007f91627421 */ /* 0x000fe80000000000 */
[C---:B------:R-:W-:Y:S04]  /*7a50*/  FFMA R98, R33.reuse, -1.4426950216293334961, -R98 ;  /* 0xbfb8aa3b21627823 */ /* 0x040fe80000000862 */
[----:B------:R-:W-:Y:S01]  /*7a60*/  FFMA R98, R33, -1.925963033500011079e-08, R98 ;  /* 0xb2a5706021627823 */ /* 0x000fe20000000062 */
[-C--:B------:R-:W-:Y:S03]  /*7a70*/  FFMA.SAT R99, R34, -R163.reuse, 0.5 ;  /* 0x3f00000022637423 */ /* 0x080fe600000028a3 */
[----:B------:R2:W5:Y:S01]  /*7a80*/  MUFU.EX2 R199, R98 ;  /* 0x0000006200c77308 */ /* 0x0005620000000800 */
[-C--:B------:R-:W-:Y:S01]  /*7a90*/  FFMA.RM R146, R99, R106.reuse, 12582913 ;  /* 0x4b40000163927423 */ /* 0x080fe2000000406a */
[----:B-1----:R-:W-:Y:S03]  /*7aa0*/  MOV R97, UR38 ;  /* 0x0000002600617c02 */ /* 0x002fe60008000f00 */
[----:B------:R-:W-:Y:S01]  /*7ab0*/  FADD R99, R146, -12583039 ;  /* 0xcb40007f92637421 */ /* 0x000fe20000000000 */
[----:B------:R-:W-:Y:S03]  /*7ac0*/  @P6 PRMT R97, R97, 0x654, R174 ;  /* 0x0000065461616816 */ /* 0x000fe600000000ae */
[C---:B------:R-:W-:Y:S01]  /*7ad0*/  FFMA R99, R34.reuse, -1.4426950216293334961, -R99 ;  /* 0xbfb8aa3b22637823 */ /* 0x040fe20000000863 */
[----:B------:R1:W-:Y:S03]  /*7ae0*/  @P6 SYNCS.ARRIVE.TRANS64.RED.A1T0 RZ, [R97+URZ], RZ ;  /* 0x000000ff61ff69a7 */ /* 0x0003e600081004ff */
[----:B------:R-:W-:Y:S01]  /*7af0*/  FFMA R99, R34, -1.925963033500011079e-08, R99 ;  /* 0xb2a5706022637823 */ /* 0x000fe20000000063 */
[-C--:B------:R-:W-:Y:S03]  /*7b00*/  FFMA.SAT R100, R39, -R163.reuse, 0.5 ;  /* 0x3f00000027647423 */ /* 0x080fe600000028a3 */
[----:B------:R3:W5:Y:S01]  /*7b10*/  MUFU.EX2 R200, R99 ;  /* 0x0000006300c87308 */ /* 0x0007620000000800 */
[-C--:B------:R-:W-:Y:S01]  /*7b20*/  FFMA.RM R147, R100, R106.reuse, 12582913 ;  /* 0x4b40000164937423 */ /* 0x080fe2000000406a */
[----:B--2---:R-:W-:Y:S03]  /*7b30*/  @P6 IADD3 R98, PT, PT, R131, 0x1, RZ ;  /* 0x0000000183626810 */ /* 0x004fe60007ffe0ff */
[----:B------:R-:W-:Y:S01]  /*7b40*/  FADD R100, R147, -12583039 ;  /* 0xcb40007f93647421 */ /* 0x000fe20000000000 */
[C---:B------:R-:W-:Y:S03]  /*7b50*/  @P6 ISETP.NE.AND P0, PT, R98.reuse, 0x4, PT ;  /* 0x000000046200680c */ /* 0x040fe60003f05270 */
[C---:B------:R-:W-:Y:S01]  /*7b60*/  FFMA R100, R39.reuse, -1.4426950216293334961, -R100 ;  /* 0xbfb8aa3b27647823 */ /* 0x040fe20000000864 */
[----:B------:R-:W-:Y:S03]  /*7b70*/  @P6 SEL R131, R98, RZ, P0 ;  /* 0x000000ff62836207 */ /* 0x000fe60000000000 */
[----:B------:R-:W-:Y:S01]  /*7b80*/  FFMA R100, R39, -1.925963033500011079e-08, R100 ;  /* 0xb2a5706027647823 */ /* 0x000fe20000000064 */
[-C--:B------:R-:W-:Y:S01]  /*7b90*/  FFMA.SAT R101, R36, -R163.reuse, 0.5 ;  /* 0x3f00000024657423 */ /* 0x080fe200000028a3 */
[----:B-1----:R-:W-:Y:S02]  /*7ba0*/  SHF.L.U32 R97, R112, 0x17, RZ ;  /* 0x0000001770617819 */ /* 0x002fe400000006ff */
[----:B------:R1:W2:Y:S01]  /*7bb0*/  MUFU.EX2 R201, R100 ;  /* 0x0000006400c97308 */ /* 0x0002a20000000800 */
[-C--:B------:R-:W-:Y:S01]  /*7bc0*/  FFMA.RM R148, R101, R106.reuse, 12582913 ;  /* 0x4b40000165947423 */ /* 0x080fe2000000406a */
[----:B---3--:R-:W-:Y:S03]  /*7bd0*/  SHF.L.U32 R99, R114, 0x17, RZ ;  /* 0x0000001772637819 */ /* 0x008fe600000006ff */
[----:B------:R-:W-:Y:S04]  /*7be0*/  FADD R101, R148, -12583039 ;  /* 0xcb40007f94657421 */ /* 0x000fe80000000000 */
[C---:B------:R-:W-:Y:S04]  /*7bf0*/  FFMA R101, R36.reuse, -1.4426950216293334961, -R101 ;  /* 0xbfb8aa3b24657823 */ /* 0x040fe80000000865 */
[----:B------:R-:W-:Y:S01]  /*7c00*/  FFMA R101, R36, -1.925963033500011079e-08, R101 ;  /* 0xb2a5706024657823 */ /* 0x000fe20000000065 */
[-C--:B------:R-:W-:Y:S03]  /*7c10*/  FFMA.SAT R102, R37, -R163.reuse, 0.5 ;  /* 0x3f00000025667423 */ /* 0x080fe600000028a3 */
[----:B------:R-:W3:Y:S01]  /*7c20*/  MUFU.EX2 R202, R101 ;  /* 0x0000006500ca7308 */ /* 0x000ee20000000800 */
[-C--:B------:R-:W-:Y:S01]  /*7c30*/  FFMA.RM R149, R102, R106.reuse, 12582913 ;  /* 0x4b40000166957423 */ /* 0x080fe2000000406a */
[----:B-1----:R-:W-:Y:S03]  /*7c40*/  SHF.L.U32 R100, R118, 0x17, RZ ;  /* 0x0000001776647819 */ /* 0x002fe600000006ff */
        /* <DEDUP_REMOVED lines=52> */
[----:B------:R4:W1:Y:S01]  /*7f90*/  MUFU.EX2 R211, R69 ;  /* 0x0000004500d37308 */ /* 0x0008620000000800 */
[-C--:B------:R-:W-:Y:S04]  /*7fa0*/  FFMA.RM R158, R70, R106.reuse, 12582913 ;  /* 0x4b400001469e7423 */ /* 0x080fe8000000406a */
[----:B------:R-:W-:Y:S04]  /*7fb0*/  FADD R70, R158, -12583039 ;  /* 0xcb40007f9e467421 */ /* 0x000fe80000000000 */
[C---:B------:R-:W-:Y:S04]  /*7fc0*/  FFMA R70, R46.reuse, -1.4426950216293334961, -R70 ;  /* 0xbfb8aa3b2e467823 */ /* 0x040fe80000000846 */
[----:B------:R-:W-:Y:S01]  /*7fd0*/  FFMA R70, R46, -1.925963033500011079e-08, R70 ;  /* 0xb2a570602e467823 */ /* 0x000fe20000000046 */
[-C--:B------:R-:W-:Y:S03]  /*7fe0*/  FFMA.SAT R71, R51, -R163.reuse, 0.5 ;  /* 0x3f00000033477423 */ /* 0x080fe600000028a3 */
[----:B------:R5:W1:Y:S01]  /*7ff0*/  MUFU.EX2 R212, R70 ;  /* 0x0000004600d47308 */ /* 0x000a620000000800 */
[-C--:B------:R-:W-:Y:S01]  /*8000*/  FFMA.RM R159, R71, R106.reuse, 12582913 ;  /* 0x4b400001479f7423 */ /* 0x080fe2000000406a */
[----:B----4-:R-:W-:Y:S03]  /*8010*/  SHF.L.U32 R69, R107, 0x17, RZ ;  /* 0x000000176b457819 */ /* 0x010fe600000006ff */
[----:B------:R-:W-:Y:S04]  /*8020*/  FADD R71, R159, -12583039 ;  /* 0xcb40007f9f477421 */ /* 0x000fe80000000000 */
[C---:B------:R-:W-:Y:S04]  /*8030*/  FFMA R71, R51.reuse, -1.4426950216293334961, -R71 ;  /* 0xbfb8aa3b33477823 */ /* 0x040fe80000000847 */
[----:B------:R-:W-:Y:S01]  /*8040*/  FFMA R71, R51, -1.925963033500011079e-08, R71 ;  /* 0xb2a5706033477823 */ /* 0x000fe20000000047 */
[-C--:B------:R-:W-:Y:S03]  /*8050*/  FFMA.SAT R72, R48, -R163.reuse, 0.5 ;  /* 0x3f00000030487423 */ /* 0x080fe600000028a3 */
[----:B------:R4:W1:Y:S01]  /*8060*/  MUFU.EX2 R213, R71 ;  /* 0x0000004700d57308 */ /* 0x0008620000000800 */
[----:B------:R-:W-:Y:S01]  /*8070*/  FFMA.RM R160, R72, R106, 12582913 ;  /* 0x4b40000148a07423 */ /* 0x000fe2000000406a */
[----:B-----5:R-:W-:Y:S03]  /*8080*/  @P6 SEL R70, RZ, 0x1, P0 ;  /* 0x00000001ff466807 */ /* 0x020fe60000000000 */
[----:B------:R-:W-:Y:S01]  /*8090*/  FADD R72, R160, -12583039 ;  /* 0xcb40007fa0487421 */ /* 0x000fe20000000000 */
[----:B------:R-:W-:Y:S02]  /*80a0*/  @P6 LOP3.LUT R244, R244, R70, RZ, 0x3c, !PT ;  /* 0x00000046f4f46212 */ /* 0x000fe400078e3cff */
[----:B------:R-:W-:Y:S01]  /*80b0*/  SHF.L.U32 R70, R108, 0x17, RZ ;  /* 0x000000176c467819 */ /* 0x000fe200000006ff */
        /* <DEDUP_REMOVED lines=10> */
[----:B------:R-:W4:Y:S01]  /*8160*/  MUFU.EX2 R215, R73 ;  /* 0x0000004900d77308 */ /* 0x000f220000000800 */
[-C--:B------:R-:W-:Y:S01]  /*8170*/  FFMA.RM R162, R74, R106.reuse, 12582913 ;  /* 0x4b4000014aa27423 */ /* 0x080fe2000000406a */
[----:B-----5:R-:W-:Y:S03]  /*8180*/  SHF.L.U32 R72, R111, 0x17, RZ ;  /* 0x000000176f487819 */ /* 0x020fe600000006ff */
[----:B------:R-:W-:Y:S04]  /*8190*/  FADD R74, R162, -12583039 ;  /* 0xcb40007fa24a7421 */ /* 0x000fe80000000000 */
[C---:B------:R-:W-:Y:S04]  /*81a0*/  FFMA R74, R50.reuse, -1.4426950216293334961, -R74 ;  /* 0xbfb8aa3b324a7823 */ /* 0x040fe8000000084a */
[----:B------:R-:W-:Y:S01]  /*81b0*/  FFMA R74, R50, -1.925963033500011079e-08, R74 ;  /* 0xb2a57060324a7823 */ /* 0x000fe2000000004a */
[-C--:B------:R-:W-:Y:S04]  /*81c0*/  FFMA.SAT R75, R55, -R163.reuse, 0.5 ;  /* 0x3f000000374b7423 */ /* 0x080fe800000028a3 */
[-C--:B------:R-:W-:Y:S04]  /*81d0*/  FFMA.RM R85, R75, R106.reuse, 12582913 ;  /* 0x4b4000014b557423 */ /* 0x080fe8000000406a */
[----:B------:R-:W-:Y:S04]  /*81e0*/  FADD R75, R85, -12583039 ;  /* 0xcb40007f554b7421 */ /* 0x000fe80000000000 */
[C---:B------:R-:W-:Y:S04]  /*81f0*/  FFMA R75, R55.reuse, -1.4426950216293334961, -R75 ;  /* 0xbfb8aa3b374b7823 */ /* 0x040fe8000000084b */
[----:B------:R-:W-:Y:S01]  /*8200*/  FFMA R75, R55, -1.925963033500011079e-08, R75 ;  /* 0xb2a57060374b7823 */ /* 0x000fe2000000004b */
[-C--:B------:R-:W-:Y:S03]  /*8210*/  FFMA.SAT R76, R52, -R163.reuse, 0.5 ;  /* 0x3f000000344c7423 */ /* 0x080fe600000028a3 */
[----:B------:R5:W-:Y:S01]  /*8220*/  MUFU.EX2 R118, R75 ;  /* 0x0000004b00767308 */ /* 0x000be20000000800 */
[-C--:B------:R-:W-:Y:S04]  /*8230*/  FFMA.RM R86, R76, R106.reuse, 12582913 ;  /* 0x4b4000014c567423 */ /* 0x080fe8000000406a */
[----:B------:R-:W-:Y:S04]  /*8240*/  FADD R76, R86, -12583039 ;  /* 0xcb40007f564c7421 */ /* 0x000fe80000000000 */
[C---:B------:R-:W-:Y:S04]  /*8250*/  FFMA R76, R52.reuse, -1.4426950216293334961, -R76 ;  /* 0xbfb8aa3b344c7823 */ /* 0x040fe8000000084c */
[----:B------:R-:W-:Y:S01]  /*8260*/  FFMA R76, R52, -1.925963033500011079e-08, R76 ;  /* 0xb2a57060344c7823 */ /* 0x000fe2000000004c */
[-C--:B------:R-:W-:Y:S01]  /*8270*/  FFMA.SAT R77, R53, -R163.reuse, 0.5 ;  /* 0x3f000000354d7423 */ /* 0x080fe200000028a3 */
[----:B-----5:R-:W-:Y:S03]  /*8280*/  SHF.L.U32 R75, R122, 0x17, RZ ;  /* 0x000000177a4b7819 */ /* 0x020fe600000006ff */
        /* <DEDUP_REMOVED lines=16> */
[-C--:B------:R-:W-:Y:S04]  /*8390*/  FFMA.SAT R80, R56, -R163.reuse, 0.5 ;  /* 0x3f00000038507423 */ /* 0x080fe800000028a3 */
[-C--:B------:R-:W-:Y:S01]  /*83a0*/  FFMA.RM R90, R80, R106.reuse, 12582913 ;  /* 0x4b400001505a7423 */ /* 0x080fe2000000406a */
[----:B------:R-:W-:Y:S03]  /*83b0*/  MUFU.EX2 R79, R79 ;  /* 0x0000004f004f7308 */ /* 0x000fe60000000800 */
        /* <DEDUP_REMOVED lines=38> */
[C---:B------:R-:W-:Y:S04]  /*8620*/  FFMA.SAT R66, R67.reuse, -R163, 0.5 ;  /* 0x3f00000043427423 */ /* 0x040fe800000028a3 */
[----:B------:R-:W-:Y:S04]  /*8630*/  FFMA.RM R68, R66, R106, 12582913 ;  /* 0x4b40000142447423 */ /* 0x000fe8000000406a */
[C---:B------:R-:W-:Y:S01]  /*8640*/  FADD R66, R68.reuse, -12583039 ;  /* 0xcb40007f44427421 */ /* 0x040fe20000000000 */
[----:B------:R-:W-:Y:S03]  /*8650*/  SHF.L.U32 R68, R68, 0x17, RZ ;  /* 0x0000001744447819 */ /* 0x000fe600000006ff */
[C---:B------:R-:W-:Y:S04]  /*8660*/  FFMA R66, R67.reuse, -1.4426950216293334961, -R66 ;  /* 0xbfb8aa3b43427823 */ /* 0x040fe80000000842 */
[----:B------:R-:W-:Y:S01]  /*8670*/  FFMA R66, R67, -1.925963033500011079e-08, R66 ;  /* 0xb2a5706043427823 */ /* 0x000fe20000000042 */
[----:B------:R-:W-:Y:S01]  /*8680*/  FFMA R69, R164, R69, 1 ;  /* 0x3f800000a4457423 */ /* 0x000fe20000000045 */
[----:B------:R-:W-:Y:S01]  /*8690*/  FFMA R163, R165, R70, 1 ;  /* 0x3f800000a5a37423 */ /* 0x000fe20000000046 */
[----:B------:R-:W-:Y:S01]  /*86a0*/  SHF.L.U32 R70, R110, 0x17, RZ ;  /* 0x000000176e467819 */ /* 0x000fe200000006ff */
[----:B------:R-:W-:Y:S02]  /*86b0*/  FFMA R71, R166, R71, 1 ;  /* 0x3f800000a6477423 */ /* 0x000fe40000000047 */
[----:B------:R-:W-:Y:S02]  /*86c0*/  IADD3 R98, PT, PT, R69, 0x1800000, RZ ;  /* 0x0180000045627810 */ /* 0x000fe40007ffe0ff */
[----:B------:R-:W-:Y:S01]  /*86d0*/  FFMA R70, R167, R70, 1 ;  /* 0x3f800000a7467423 */ /* 0x000fe20000000046 */
[----:B------:R-:W-:Y:S01]  /*86e0*/  FFMA R174, R168, R72, 1 ;  /* 0x3f800000a8ae7423 */ /* 0x000fe20000000048 */
[----:B------:R-:W-:Y:S01]  /*86f0*/  LOP3.LUT R98, R98, 0x7f800000, RZ, 0xc0, !PT ;  /* 0x7f80000062627812 */ /* 0x000fe200078ec0ff */
[----:B------:R-:W-:Y:S01]  /*8700*/  FFMA R171, R171, R97, 1 ;  /* 0x3f800000abab7423 */ /* 0x000fe20000000061 */
[----:B------:R-:W-:Y:S02]  /*8710*/  SHF.L.U32 R97, R115, 0x17, RZ ;  /* 0x0000001773617819 */ /* 0x000fe400000006ff */
[----:B------:R-:W-:Y:S02]  /*8720*/  ISETP.GT.U32.AND P0, PT, R98, 0x1ffffff, PT ;  /* 0x01ffffff6200780c */ /* 0x000fe40003f04070 */
[----:B------:R-:W-:Y:S05]  /*8730*/  SHF.L.U32 R98, R113, 0x17, RZ ;  /* 0x0000001771627819 */ /* 0x000fea00000006ff */
[----:B------:R-:W-:Y:S01]  /*8740*/  FFMA R72, R169, R98, 1 ;  /* 0x3f800000a9487423 */ /* 0x000fe20000000062 */
[----:B------:R-:W-:Y:S01]  /*8750*/  SHF.L.U32 R98, R116, 0x17, RZ ;  /* 0x0000001774627819 */ /* 0x000fe200000006ff */
[----:B------:R-:W-:Y:S01]  /*8760*/  FFMA R73, R170, R99, 1 ;  /* 0x3f800000aa497423 */ /* 0x000fe20000000063 */
[----:B------:R-:W-:Y:S02]  /*8770*/  SHF.L.U32 R99, R117, 0x17, RZ ;  /* 0x0000001775637819 */ /* 0x000fe400000006ff */
[----:B------:R5:W4:Y:S02]  /*8780*/  MUFU.EX2 R117, R74 ;  /* 0x0000004a00757308 */ /* 0x000b240000000800 */
[----:B-----5:R-:W-:Y:S01]  /*8790*/  FFMA R74, R172, R97, 1 ;  /* 0x3f800000ac4a7423 */ /* 0x020fe20000000061 */
[----:B------:R-:W-:Y:S01]  /*87a0*/  SHF.L.U32 R97, R119, 0x17, RZ ;  /* 0x0000001777617819 */ /* 0x000fe200000006ff */
[----:B------:R-:W-:Y:S01]  /*87b0*/  FFMA R170, R173, R98, 1 ;  /* 0x3f800000adaa7423 */ /* 0x000fe20000000062 */
[----:B------:R-:W-:Y:S05]  /*87c0*/  SHF.L.U32 R98, R120, 0x17, RZ ;  /* 0x0000001778627819 */ /* 0x000fea00000006ff */
[----:B------:R5:W4:Y:S01]  /*87d0*/  MUFU.EX2 R119, R76 ;  /* 0x0000004c00777308 */ /* 0x000b220000000800 */
[----:B------:R-:W-:Y:S01]  /*87e0*/  FFMA R112, R176, R99, 1 ;  /* 0x3f800000b0707423 */ /* 0x000fe20000000063 */
[----:B------:R-:W-:Y:S01]  /*87f0*/  SHF.L.U32 R99, R121, 0x17, RZ ;  /* 0x0000001779637819 */ /* 0x000fe200000006ff */
[----:B------:R-:W-:Y:S01]  /*8800*/  FFMA R109, R177, R100, 1 ;  /* 0x3f800000b16d7423 */ /* 0x000fe20000000064 */
[----:B------:R-:W-:Y:S01]  /*8810*/  FFMA R169, R178, R97, 1 ;  /* 0x3f800000b2a97423 */ /* 0x000fe20000000061 */
[----:B------:R-:W-:Y:S01]  /*8820*/  SHF.L.U32 R97, R123, 0x17, RZ ;  /* 0x000000177b617819 */ /* 0x000fe200000006ff */
        /* <DEDUP_REMOVED lines=8> */
[----:B------:R-:W-:Y:S01]  /*88b0*/  SHF.L.U32 R98, R128, 0x17, RZ ;  /* 0x0000001780627819 */ /* 0x000fe200000006ff */
[----:B------:R-:W-:Y:S01]  /*88c0*/  FFMA R173, R184, R75, 1 ;  /* 0x3f800000b8ad7423 */ /* 0x000fe2000000004b */
[----:B------:R-:W-:Y:S01]  /*88d0*/  SHF.L.U32 R75, R134, 0x17, RZ ;  /* 0x00000017864b7819 */ /* 0x000fe200000006ff */
[----:B------:R2:W4:Y:S01]  /*88e0*/  MUFU.EX2 R123, R78 ;  /* 0x0000004e007b7308 */ /* 0x0005220000000800 */
[----:B-----5:R-:W-:Y:S05]  /*88f0*/  SHF.L.U32 R76, R126, 0x17, RZ ;  /* 0x000000177e4c7819 */ /* 0x020fea00000006ff */
        /* <DEDUP_REMOVED lines=11> */
[----:B------:R-:W-:Y:S01]  /*89b0*/  FFMA R102, R191, R98, 1 ;  /* 0x3f800000bf667423 */ /* 0x000fe20000000062 */
[----:B--2---:R-:W-:Y:S01]  /*89c0*/  SHF.L.U32 R78, R147, 0x17, RZ ;  /* 0x00000017934e7819 */ /* 0x004fe200000006ff */
        /* <DEDUP_REMOVED lines=20> */
[----:B---3--:R-:W-:Y:S01]  /*8b10*/  FFMA R145, R202, R75, 1 ;  /* 0x3f800000ca917423 */ /* 0x008fe2000000004b */
[----:B------:R-:W-:Y:S01]  /*8b20*/  SHF.L.U32 R75, R152, 0x17, RZ ;  /* 0x00000017984b7819 */ /* 0x000fe200000006ff */
[----:B-1----:R-:W-:Y:S01]  /*8b30*/  FFMA R126, R203, R76, 1 ;  /* 0x3f800000cb7e7423 */ /* 0x002fe2000000004c */
[----:B------:R-:W-:Y:S01]  /*8b40*/  SHF.L.U32 R76, R153, 0x17, RZ ;  /* 0x00000017994c7819 */ /* 0x000fe200000006ff */
[----:B------:R1:W2:Y:S01]  /*8b50*/  MUFU.EX2 R127, R64 ;  /* 0x00000040007f7308 */ /* 0x0002a20000000800 */
        /* <DEDUP_REMOVED lines=17> */
[----:B-1----:R-:W-:Y:S01]  /*8c70*/  SHF.L.U32 R64, R162, 0x17, RZ ;  /* 0x00000017a2407819 */ /* 0x002fe200000006ff */
[----:B------:R-:W-:Y:S01]  /*8c80*/  FFMA R113, R213, R76, 1 ;  /* 0x3f800000d5717423 */ /* 0x000fe2000000004c */
[----:B------:R-:W-:Y:S01]  /*8c90*/  SHF.L.U32 R75, R85, 0x17, RZ ;  /* 0x00000017554b7819 */ /* 0x000fe200000006ff */
[----:B------:R-:W-:Y:S01]  /*8ca0*/  FFMA R114, R214, R77, 1 ;  /* 0x3f800000d6727423 */ /* 0x000fe2000000004d */
[----:B------:R-:W-:Y:S01]  /*8cb0*/  SHF.L.U32 R76, R86, 0x17, RZ ;  /* 0x00000017564c7819 */ /* 0x000fe200000006ff */
[----:B----4-:R-:W-:Y:S01]  /*8cc0*/  FFMA R115, R215, R78, 1 ;  /* 0x3f800000d7737423 */ /* 0x010fe2000000004e */
[----:B------:R-:W-:Y:S01]  /*8cd0*/  SHF.L.U32 R77, R87, 0x17, RZ ;  /* 0x00000017574d7819 */ /* 0x000fe200000006ff */
[----:B------:R-:W-:Y:S01]  /*8ce0*/  FFMA R143, R117, R64, 1 ;  /* 0x3f800000758f7423 */ /* 0x000fe20000000040 */
[----:B------:R-:W-:Y:S01]  /*8cf0*/  SHF.L.U32 R64, R88, 0x17, RZ ;  /* 0x0000001758407819 */ /* 0x000fe200000006ff */
[----:B------:R1:W3:Y:S01]  /*8d00*/  MUFU.EX2 R78, R65 ;  /* 0x00000041004e7308 */ /* 0x0002e20000000800 */
[----:B------:R-:W-:Y:S01]  /*8d10*/  FFMA R117, R118, R75, 1 ;  /* 0x3f80000076757423 */ /* 0x000fe2000000004b */
[----:B------:R-:W-:Y:S01]  /*8d20*/  SHF.L.U32 R75, R90, 0x17, RZ ;  /* 0x000000175a4b7819 */ /* 0x000fe200000006ff */
[----:B------:R-:W-:Y:S01]  /*8d30*/  FFMA R118, R119, R76, 1 ;  /* 0x3f80000077767423 */ /* 0x000fe2000000004c */
[----:B------:R-:W-:Y:S01]  /*8d40*/  SHF.L.U32 R76, R92, 0x17, RZ ;  /* 0x000000175c4c7819 */ /* 0x000fe200000006ff */
[----:B------:R-:W-:Y:S01]  /*8d50*/  FFMA R119, R122, R77, 1 ;  /* 0x3f8000007a777423 */ /* 0x000fe2000000004d */
[----:B------:R-:W-:Y:S01]  /*8d60*/  FFMA R148, R123, R64, 1 ;  /* 0x3f8000007b947423 */ /* 0x000fe20000000040 */
[----:B------:R-:W-:Y:S03]  /*8d70*/  SHF.L.U32 R64, R93, 0x17, RZ ;  /* 0x000000175d407819 */ /* 0x000fe600000006ff */
[----:B------:R4:W5:Y:S01]  /*8d80*/  MUFU.EX2 R77, R66 ;  /* 0x00000042004d7308 */ /* 0x0009620000000800 */
[----:B-1----:R-:W-:Y:S05]  /*8d90*/  SHF.L.U32 R65, R89, 0x17, RZ ;  /* 0x0000001759417819 */ /* 0x002fea00000006ff */
[----:B------:R-:W-:Y:S01]  /*8da0*/  FFMA R142, R79, R65, 1 ;  /* 0x3f8000004f8e7423 */ /* 0x000fe20000000041 */
[----:B------:R-:W-:Y:S01]  /*8db0*/  FFMA R122, R80, R75, 1 ;  /* 0x3f800000507a7423 */ /* 0x000fe2000000004b */
[----:B------:R-:W-:Y:S02]  /*8dc0*/  SHF.L.U32 R65, R94, 0x17, RZ ;  /* 0x000000175e417819 */ /* 0x000fe400000006ff */
[----:B----4-:R-:W-:Y:S02]  /*8dd0*/  SHF.L.U32 R66, R91, 0x17, RZ ;  /* 0x000000175b427819 */ /* 0x010fe400000006ff */
[----:B------:R-:W-:Y:S03]  /*8de0*/  SHF.L.U32 R75, R96, 0x17, RZ ;  /* 0x00000017604b7819 */ /* 0x000fe600000006ff */
[----:B------:R-:W-:Y:S01]  /*8df0*/  FFMA R123, R81, R66, 1 ;  /* 0x3f800000517b7423 */ /* 0x000fe20000000042 */
[----:B------:R-:W-:Y:S01]  /*8e00*/  SHF.L.U32 R66, R95, 0x17, RZ ;  /* 0x000000175f427819 */ /* 0x000fe200000006ff */
[----:B------:R-:W-:Y:S01]  /*8e10*/  FFMA R124, R82, R76, 1 ;  /* 0x3f800000527c7423 */ /* 0x000fe2000000004c */
[----:B------:R-:W-:Y:S01]  /*8e20*/  FFMA R147, R83, R64, 1 ;  /* 0x3f80000053937423 */ /* 0x000fe20000000040 */
[----:B------:R-:W-:Y:S02]  /*8e30*/  FFMA R141, R84, R65, 1 ;  /* 0x3f800000548d7423 */ /* 0x000fe40000000041 */
[----:B--2---:R-:W-:Y:S01]  /*8e40*/  FFMA R127, R127, R66, 1 ;  /* 0x3f8000007f7f7423 */ /* 0x004fe20000000042 */
[----:B---3--:R-:W-:Y:S01]  /*8e50*/  FFMA R135, R78, R75, 1 ;  /* 0x3f8000004e877423 */ /* 0x008fe2000000004b */
[----:B-----5:R-:W-:Y:S01]  /*8e60*/  FFMA R134, R77, R68, 1 ;  /* 0x3f8000004d867423 */ /* 0x020fe20000000044 */
[----:B------:R-:W-:Y:S06]  /*8e70*/  @P0 BRA `(.L_x_108) ;  /* 0x0000000000140947 */ /* 0x000fec0003800000 */
[----:B------:R-:W-:Y:S02]  /*8e80*/  MOV R152, R69 ;  /* 0x0000004500987202 */ /* 0x000fe40000000f00 */
[----:B------:R-:W-:Y:S02]  /*8e90*/  MOV R151, 0x8eb0 ;  /* 0x00008eb000977802 */ /* 0x000fe40000000f00 */
[----:B------:R-:W-:Y:S05]  /*8ea0*/  CALL.REL.NOINC `($__internal_3_$__cuda_sm20_rcp_rn_f32_slowpath) ;  /* 0x0000005400b87944 */ /* 0x000fea0003c00000 */
[----:B------:R-:W-:Y:S01]  /*8eb0*/  MOV R64, R128 ;  /* 0x0000008000407202 */ /* 0x000fe20000000f00 */
[----:B------:R-:W-:Y:S05]  /*8ec0*/  BRA `(.L_x_109) ;  /* 0x0000000000107947 */ /* 0x000fea0003800000 */
.L_x_108:
[----:B------:R-:W1:Y:S02]  /*8ed0*/  MUFU.RCP R64, R69 ;  /* 0x0000004500407308 */ /* 0x000e640000001000 */
[----:B-1----:R-:W-:Y:S04]  /*8ee0*/  FFMA R65, R69, R64, -1 ;  /* 0xbf80000045417423 */ /* 0x002fe80000000040 */
[----:B------:R-:W-:Y:S04]  /*8ef0*/  FADD.FTZ R65, -R65, -RZ ;  /* 0x800000ff41417221 */ /* 0x000fe80000010100 */
[----:B------:R-:W-:Y:S07]  /*8f00*/  FFMA R64, R64, R65, R64 ;  /* 0x0000004140407223 */ /* 0x000fee0000000040 */
.L_x_109:
[----:B------:R-:W-:Y:S05]  /*8f10*/  BSYNC.RECONVERGENT B1 ;  /* 0x0000000000017941 */ /* 0x000fea0003800200 */
.L_x_107:
[----:B------:R-:W-:Y:S01]  /*8f20*/  VIADD R65, R163, 0x1800000 ;  /* 0x01800000a3417836 */ /* 0x000fe20000000000 */
[----:B------:R-:W-:Y:S04]  /*8f30*/  BSSY.RECONVERGENT B1, `(.L_x_110) ;  /* 0x000000e000017945 */ /* 0x000fe80003800200 */
[----:B------:R-:W-:Y:S04]  /*8f40*/  LOP3.LUT R65, R65, 0x7f800000, RZ, 0xc0, !PT ;  /* 0x7f80000041417812 */ /* 0x000fe800078ec0ff */
[----:B------:R-:W-:Y:S11]  /*8f50*/  ISETP.GT.U32.AND P0, PT, R65, 0x1ffffff, PT ;  /* 0x01ffffff4100780c */ /* 0x000ff60003f04070 */
[----:B------:R-:W-:Y:S02]  /*8f60*/  @!UPT UIADD3 URZ, UPT, UPT, URZ, URZ, URZ ;  /* 0x000000fffffff290 */ /* 0x000fe4000fffe0ff */
[----:B------:R-:W-:Y:S05]  /*8f70*/  @P0 BRA `(.L_x_111) ;  /* 0x0000000000140947 */ /* 0x000fea0003800000 */
[----:B------:R-:W-:Y:S02]  /*8f80*/  MOV R152, R163 ;  /* 0x000000a300987202 */ /* 0x000fe40000000f00 */
[----:B------:R-:W-:Y:S02]  /*8f90*/  MOV R151, 0x8fb0 ;  /* 0x00008fb000977802 */ /* 0x000fe40000000f00 */
[----:B------:R-:W-:Y:S05]  /*8fa0*/  CALL.REL.NOINC `($__internal_3_$__cuda_sm20_rcp_rn_f32_slowpath) ;  /* 0x0000005400787944 */ /* 0x000fea0003c00000 */
[----:B------:R-:W-:Y:S01]  /*8fb0*/  MOV R65, R128 ;  /* 0x0000008000417202 */ /* 0x000fe20000000f00 */
[----:B------:R-:W-:Y:S05]  /*8fc0*/  BRA `(.L_x_112) ;  /* 0x0000000000107947 */ /* 0x000fea0003800000 */
.L_x_111:
[----:B------:R-:W1:Y:S02]  /*8fd0*/  MUFU.RCP R65, R163 ;  /* 0x000000a300417308 */ /* 0x000e640000001000 */
[----:B-1----:R-:W-:Y:S04]  /*8fe0*/  FFMA R66, R163, R65, -1 ;  /* 0xbf800000a3427423 */ /* 0x002fe80000000041 */
[----:B------:R-:W-:Y:S04]  /*8ff0*/  FADD.FTZ R66, -R66, -RZ ;  /* 0x800000ff42427221 */ /* 0x000fe80000010100 */
[----:B------:R-:W-:Y:S07]  /*9000*/  FFMA R65, R65, R66, R65 ;  /* 0x0000004241417223 */ /* 0x000fee0000000041 */
.L_x_112:
[----:B------:R-:W-:Y:S05]  /*9010*/  BSYNC.RECONVERGENT B1 ;  /* 0x0000000000017941 */ /* 0x000fea0003800200 */
.L_x_110:
        /* <DEDUP_REMOVED lines=11> */
.L_x_114:
[----:B------:R-:W1:Y:S02]  /*90d0*/  MUFU.RCP R66, R71 ;  /* 0x0000004700427308 */ /* 0x000e640000001000 */
[----:B-1----:R-:W-:Y:S04]  /*90e0*/  FFMA R71, R71, R66, -1 ;  /* 0xbf80000047477423 */ /* 0x002fe80000000042 */
[----:B------:R-:W-:Y:S04]  /*90f0*/  FADD.FTZ R71, -R71, -RZ ;  /* 0x800000ff47477221 */ /* 0x000fe80000010100 */
[----:B------:R-:W-:Y:S07]  /*9100*/  FFMA R66, R66, R71, R66 ;  /* 0x0000004742427223 */ /* 0x000fee0000000042 */
.L_x_115:
[----:B------:R-:W-:Y:S05]  /*9110*/  BSYNC.RECONVERGENT B1 ;  /* 0x0000000000017941 */ /* 0x000fea0003800200 */
.L_x_113:
        /* <DEDUP_REMOVED lines=11> */
.L_x_117:
[----:B------:R-:W1:Y:S02]  /*91d0*/  MUFU.RCP R68, R70 ;  /* 0x0000004600447308 */ /* 0x000e640000001000 */
[----:B-1----:R-:W-:Y:S04]  /*91e0*/  FFMA R70, R70, R68, -1 ;  /* 0xbf80000046467423 */ /* 0x002fe80000000044 */
[----:B------:R-:W-:Y:S04]  /*91f0*/  FADD.FTZ R70, -R70, -RZ ;  /* 0x800000ff46467221 */ /* 0x000fe80000010100 */
[----:B------:R-:W-:Y:S07]  /*9200*/  FFMA R68, R68, R70, R68 ;  /* 0x0000004644447223 */ /* 0x000fee0000000044 */
.L_x_118:
[----:B------:R-:W-:Y:S05]  /*9210*/  BSYNC.RECONVERGENT B1 ;  /* 0x0000000000017941 */ /* 0x000fea0003800200 */
.L_x_116:
        /* <DEDUP_REMOVED lines=11> */
.L_x_120:
[----:B------:R-:W1:Y:S02]  /*92d0*/  MUFU.RCP R69, R174 ;  /* 0x000000ae00457308 */ /* 0x000e640000001000 */
[----:B-1----:R-:W-:Y:S04]  /*92e0*/  FFMA R70, R174, R69, -1 ;  /* 0xbf800000ae467423 */ /* 0x002fe80000000045 */
[----:B------:R-:W-:Y:S04]  /*92f0*/  FADD.FTZ R70, -R70, -RZ ;  /* 0x800000ff46467221 */ /* 0x000fe80000010100 */
[----:B------:R-:W-:Y:S07]  /*9300*/  FFMA R69, R69, R70, R69 ;  /* 0x0000004645457223 */ /* 0x000fee0000000045 */
.L_x_121:
[----:B------:R-:W-:Y:S05]  /*9310*/  BSYNC.RECONVERGENT B1 ;  /* 0x0000000000017941 */ /* 0x000fea0003800200 */
.L_x_119:
        /* <DEDUP_REMOVED lines=11> */
.L_x_123:
[----:B------:R-:W1:Y:S02]  /*93d0*/  MUFU.RCP R70, R171 ;  /* 0x000000ab00467308 */ /* 0x000e640000001000 */
[----:B-1----:R-:W-:Y:S04]  /*93e0*/  FFMA R71, R171, R70, -1 ;  /* 0xbf800000ab477423 */ /* 0x002fe80000000046 */
[----:B------:R-:W-:Y:S04]  /*93f0*/  FADD.FTZ R71, -R71, -RZ ;  /* 0x800000ff47477221 */ /* 0x000fe80000010100 */
[----:B------:R-:W-:Y:S07]  /*9400*/  FFMA R70, R70, R71, R70 ;  /* 0x0000004746467223 */ /* 0x000fee0000000046 */
.L_x_124:
[----:B------:R-:W-:Y:S05]  /*9410*/  BSYNC.RECONVERGENT B1 ;  /* 0x0000000000017941 */ /* 0x000fea0003800200 */
.L_x_122:
        /* <DEDUP_REMOVED lines=11> */
.L_x_126:
[----:B------:R-:W1:Y:S02]  /*94d0*/  MUFU.RCP R71, R72 ;  /* 0x0000004800477308 */ /* 0x000e640000001000 */
[----:B-1----:R-:W-:Y:S04]  /*94e0*/  FFMA R72, R72, R71, -1 ;  /* 0xbf80000048487423 */ /* 0x002fe80000000047 */
[----:B------:R-:W-:Y:S04]  /*94f0*/  FADD.FTZ R72, -R72, -RZ ;  /* 0x800000ff48487221 */ /* 0x000fe80000010100 */
[----:B------:R-:W-:Y:S07]  /*9500*/  FFMA R71, R71, R72, R71 ;  /* 0x0000004847477223 */ /* 0x000fee0000000047 */
.L_x_127:
[----:B------:R-:W-:Y:S05]  /*9510*/  BSYNC.RECONVERGENT B1 ;  /* 0x0000000000017941 */ /* 0x000fea0003800200 */
.L_x_125:
        /* <DEDUP_REMOVED lines=11> */
.L_x_129:
[----:B------:R-:W1:Y:S02]  /*95d0*/  MUFU.RCP R72, R73 ;  /* 0x0000004900487308 */ /* 0x000e640000001000 */
[----:B-1----:R-:W-:Y:S04]  /*95e0*/  FFMA R73, R73, R72, -1 ;  /* 0xbf80000049497423 */ /* 0x002fe80000000048 */
[----:B------:R-:W-:Y:S04]  /*95f0*/  FADD.FTZ R73, -R73, -RZ ;  /* 0x800000ff49497221 */ /* 0x000fe80000010100 */
[----:B------:R-:W-:Y:S07]  /*9600*/  FFMA R72, R72, R73, R72 ;  /* 0x0000004948487223 */ /* 0x000fee0000000048 */
.L_x_130:
[----:B------:R-:W-:Y:S05]  /*9610*/  BSYNC.RECONVERGENT B1 ;  /* 0x0000000000017941 */ /* 0x000fea0003800200 */
.L_x_128:
        /* <DEDUP_REMOVED lines=11> */
.L_x_132:
[----:B------:R-:W1:Y:S02]  /*96d0*/  MUFU.RCP R73, R74 ;  /* 0x0000004a00497308 */ /* 0x000e640000001000 */
[----:B-1----:R-:W-:Y:S04]  /*96e0*/  FFMA R74, R74, R73, -1 ;  /* 0xbf8000004a4a7423 */ /* 0x002fe80000000049 */
[----:B------:R-:W-:Y:S04]  /*96f0*/  FADD.FTZ R74, -R74, -RZ ;  /* 0x800000ff4a4a7221 */ /* 0x000fe80000010100 */
[----:B------:R-:W-:Y:S07]  /*9700*/  FFMA R73, R73, R74, R73 ;  /* 0x0000004a49497223 */ /* 0x000fee0000000049 */
.L_x_133:
[----:B------:R-:W-:Y:S05]  /*9710*/  BSYNC.RECONVERGENT B1 ;  /* 0x0000000000017941 */ /* 0x000fea0003800200 */
.L_x_131:
        /* <DEDUP_REMOVED lines=11> */
.L_x_135:
[----:B------:R-:W1:Y:S02]  /*97d0*/  MUFU.RCP R74, R170 ;  /* 0x000000aa004a7308 */ /* 0x000e640000001000 */
[----:B-1----:R-:W-:Y:S04]  /*97e0*/  FFMA R75, R170, R74, -1 ;  /* 0xbf800000aa4b7423 */ /* 0x002fe8000000004a */
[----:B------:R-:W-:Y:S04]  /*97f0*/  FADD.FTZ R75, -R75, -RZ ;  /* 0x800000ff4b4b7221 */ /* 0x000fe80000010100 */
[----:B------:R-:W-:Y:S07]  /*9800*/  FFMA R74, R74, R75, R74 ;  /* 0x0000004b4a4a7223 */ /* 0x000fee000000004a */
.L_x_136:
[----:B------:R-:W-:Y:S05]  /*9810*/  BSYNC.RECONVERGENT B1 ;  /* 0x0000000000017941 */ /* 0x000fea0003800200 */
.L_x_134:
        /* <DEDUP_REMOVED lines=11> */
.L_x_138:
[----:B------:R-:W1:Y:S02]  /*98d0*/  MUFU.RCP R75, R112 ;  /* 0x00000070004b7308 */ /* 0x000e640000001000 */
[----:B-1----:R-:W-:Y:S04]  /*98e0*/  FFMA R76, R112, R75, -1 ;  /* 0xbf800000704c7423 */ /* 0x002fe8000000004b */
[----:B------:R-:W-:Y:S04]  /*98f0*/  FADD.FTZ R76, -R76, -RZ ;  /* 0x800000ff4c4c7221 */ /* 0x000fe80000010100 */
[----:B------:R-:W-:Y:S07]  /*9900*/  FFMA R75, R75, R76, R75 ;  /* 0x0000004c4b4b7223 */ /* 0x000fee000000004b */
.L_x_139:
[----:B------:R-:W-:Y:S05]  /*9910*/  BSYNC.RECONVERGENT B1 ;  /* 0x0000000000017941 */ /* 0x000fea0003800200 */
.L_x_137:
        /* <DEDUP_REMOVED lines=11> */
.L_x_141:
[----:B------:R-:W1:Y:S02]  /*99d0*/  MUFU.RCP R76, R109 ;  /* 0x0000006d004c7308 */ /* 0x000e640000001000 */
[----:B-1----:R-:W-:Y:S04]  /*99e0*/  FFMA R77, R109, R76, -1 ;  /* 0xbf8000006d4d7423 */ /* 0x002fe8000000004c */
[----:B------:R-:W-:Y:S04]  /*99f0*/  FADD.FTZ R77, -R77, -RZ ;  /* 0x800000ff4d4d7221 */ /* 0x000fe80000010100 */
[----:B------:R-:W-:Y:S07]  /*9a00*/  FFMA R76, R76, R77, R76 ;  /* 0x0000004d4c4c7223 */ /* 0x000fee000000004c */
.L_x_142:
[----:B------:R-:W-:Y:S05]  /*9a10*/  BSYNC.RECONVERGENT B1 ;  /* 0x0000000000017941 */ /* 0x000fea0003800200 */
.L_x_140:
        /* <DEDUP_REMOVED lines=11> */
.L_x_144:
[----:B------:R-:W1:Y:S02]  /*9ad0*/  MUFU.RCP R77, R169 ;  /* 0x000000a9004d7308 */ /* 0x000e640000001000 */
[----:B-1----:R-:W-:Y:S04]  /*9ae0*/  FFMA R78, R169, R77, -1 ;  /* 0xbf800000a94e7423 */ /* 0x002fe8000000004d */
[----:B------:R-:W-:Y:S04]  /*9af0*/  FADD.FTZ R78, -R78, -RZ ;  /* 0x800000ff4e4e7221 */ /* 0x000fe80000010100 */
[----:B------:R-:W-:Y:S07]  /*9b00*/  FFMA R77, R77, R78, R77 ;  /* 0x0000004e4d4d7223 */ /* 0x000fee000000004d */
.L_x_145:
[----:B------:R-:W-:Y:S05]  /*9b10*/  BSYNC.RECONVERGENT B1 ;  /* 0x0000000000017941 */ /* 0x000fea0003800200 */
.L_x_143:
        /* <DEDUP_REMOVED lines=11> */
.L_x_147:
[----:B------:R-:W1:Y:S02]  /*9bd0*/  MUFU.RCP R78, R168 ;  /* 0x000000a8004e7308 */ /* 0x000e640000001000 */
[----:B-1----:R-:W-:Y:S04]  /*9be0*/  FFMA R79, R168, R78, -1 ;  /* 0xbf800000a84f7423 */ /* 0x002fe8000000004e */
[----:B------:R-:W-:Y:S04]  /*9bf0*/  FADD.FTZ R79, -R79, -RZ ;  /* 0x800000ff4f4f7221 */ /* 0x000fe80000010100 */
[----:B------:R-:W-:Y:S07]  /*9c00*/  FFMA R78, R78, R79, R78 ;  /* 0x0000004f4e4e7223 */ /* 0x000fee000000004e */
.L_x_148:
[----:B------:R-:W-:Y:S05]  /*9c10*/  BSYNC.RECONVERGENT B1 ;  /* 0x0000000000017941 */ /* 0x000fea0003800200 */
.L_x_146:
        /* <DEDUP_REMOVED lines=11> */
.L_x_150:
[----:B------:R-:W1:Y:S02]  /*9cd0*/  MUFU.RCP R79, R167 ;  /* 0x000000a7004f7308 */ /* 0x000e640000001000 */
[----:B-1----:R-:W-:Y:S04]  /*9ce0*/  FFMA R80, R167, R79, -1 ;  /* 0xbf800000a7507423 */ /* 0x002fe8000000004f */
[----:B------:R-:W-:Y:S04]  /*9cf0*/  FADD.FTZ R80, -R80, -RZ ;  /* 0x800000ff50507221 */ /* 0x000fe80000010100 */
[----:B------:R-:W-:Y:S07]  /*9d00*/  FFMA R79, R79, R80, R79 ;  /* 0x000000504f4f7223 */ /* 0x000fee000000004f */
.L_x_151:
[----:B------:R-:W-:Y:S05]  /*9d10*/  BSYNC.RECONVERGENT B1 ;  /* 0x0000000000017941 */ /* 0x000fea0003800200 */
.L_x_149:
        /* <DEDUP_REMOVED lines=11> */
.L_x_153:
[----:B------:R-:W1:Y:S02]  /*9dd0*/  MUFU.RCP R80, R166 ;  /* 0x000000a600507308 */ /* 0x000e640000001000 */
[----:B-1----:R-:W-:Y:S04]  /*9de0*/  FFMA R81, R166, R80, -1 ;  /* 0xbf800000a6517423 */ /* 0x002fe80000000050 */
[----:B------:R-:W-:Y:S04]  /*9df0*/  FADD.FTZ R81, -R81, -RZ ;  /* 0x800000ff51517221 */ /* 0x000fe80000010100 */
[----:B------:R-:W-:Y:S07]  /*9e00*/  FFMA R80, R80, R81, R80 ;  /* 0x0000005150507223 */ /* 0x000fee0000000050 */
.L_x_154:
[----:B------:R-:W-:Y:S05]  /*9e10*/  BSYNC.RECONVERGENT B1 ;  /* 0x0000000000017941 */ /* 0x000fea0003800200 */
.L_x_152:
        /* <DEDUP_REMOVED lines=11> */
.L_x_156:
[----:B------:R-:W1:Y:S02]  /*9ed0*/  MUFU.RCP R81, R108 ;  /* 0x0000006c00517308 */ /* 0x000e640000001000 */
[----:B-1----:R-:W-:Y:S04]  /*9ee0*/  FFMA R82, R108, R81, -1 ;  /* 0xbf8000006c527423 */ /* 0x002fe80000000051 */
[----:B------:R-:W-:Y:S04]  /*9ef0*/  FADD.FTZ R82, -R82, -RZ ;  /* 0x800000ff52527221 */ /* 0x000fe80000010100 */
[----:B------:R-:W-:Y:S07]  /*9f00*/  FFMA R81, R81, R82, R81 ;  /* 0x0000005251517223 */ /* 0x000fee0000000051 */
.L_x_157:
[----:B------:R-:W-:Y:S05]  /*9f10*/  BSYNC.RECONVERGENT B1 ;  /* 0x0000000000017941 */ /* 0x000fea0003800200 */
.L_x_155:
        /* <DEDUP_REMOVED lines=11> */
.L_x_159:
[----:B------:R-:W1:Y:S02]  /*9fd0*/  MUFU.RCP R82, R107 ;  /* 0x0000006b00527308 */ /* 0x000e640000001000 */
[----:B-1----:R-:W-:Y:S04]  /*9fe0*/  FFMA R83, R107, R82, -1 ;  /* 0xbf8000006b537423 */ /* 0x002fe80000000052 */
[----:B------:R-:W-:Y:S04]  /*9ff0*/  FADD.FTZ R83, -R83, -RZ ;  /* 0x800000ff53537221 */ /* 0x000fe80000010100 */
[----:B------:R-:W-:Y:S07]  /*a000*/  FFMA R82, R82, R83, R82 ;  /* 0x0000005352527223 */ /* 0x000fee0000000052 */
.L_x_160:
[----:B------:R-:W-:Y:S05]  /*a010*/  BSYNC.RECONVERGENT B1 ;  /* 0x0000000000017941 */ /* 0x000fea0003800200 */
.L_x_158:
        /* <DEDUP_REMOVED lines=11> */
.L_x_162:
[----:B------:R-:W1:Y:S02]  /*a0d0*/  MUFU.RCP R83, R173 ;  /* 0x000000ad00537308 */ /* 0x000e640000001000 */
[----:B-1----:R-:W-:Y:S04]  /*a0e0*/  FFMA R84, R173, R83, -1 ;  /* 0xbf800000ad547423 */ /* 0x002fe80000000053 */
[----:B------:R-:W-:Y:S04]  /*a0f0*/  FADD.FTZ R84, -R84, -RZ ;  /* 0x800000ff54547221 */ /* 0x000fe80000010100 */
[----:B------:R-:W-:Y:S07]  /*a100*/  FFMA R83, R83, R84, R83 ;  /* 0x0000005453537223 */ /* 0x000fee0000000053 */
.L_x_163:
[----:B------:R-:W-:Y:S05]  /*a110*/  BSYNC.RECONVERGENT B1 ;  /* 0x0000000000017941 */ /* 0x000fea0003800200 */
.L_x_161:
        /* <DEDUP_REMOVED lines=11> */
.L_x_165:
[----:B------:R-:W1:Y:S02]  /*a1d0*/  MUFU.RCP R84, R165 ;  /* 0x000000a500547308 */ /* 0x000e640000001000 */
[----:B-1----:R-:W-:Y:S04]  /*a1e0*/  FFMA R85, R165, R84, -1 ;  /* 0xbf800000a5557423 */ /* 0x002fe80000000054 */
[----:B------:R-:W-:Y:S04]  /*a1f0*/  FADD.FTZ R85, -R85, -RZ ;  /* 0x800000ff55557221 */ /* 0x000fe80000010100 */
[----:B------:R-:W-:Y:S07]  /*a200*/  FFMA R84, R84, R85, R84 ;  /* 0x0000005554547223 */ /* 0x000fee0000000054 */
.L_x_166:
[----:B------:R-:W-:Y:S05]  /*a210*/  BSYNC.RECONVERGENT B1 ;  /* 0x0000000000017941 */ /* 0x000fea0003800200 */
.L_x_164:
        /* <DEDUP_REMOVED lines=11> */
.L_x_168:
[----:B------:R-:W1:Y:S02]  /*a2d0*/  MUFU.RCP R85, R106 ;  /* 0x0000006a00557308 */ /* 0x000e640000001000 */
[----:B-1----:R-:W-:Y:S04]  /*a2e0*/  FFMA R86, R106, R85, -1 ;  /* 0xbf8000006a567423 */ /* 0x002fe80000000055 */
[----:B------:R-:W-:Y:S04]  /*a2f0*/  FADD.FTZ R86, -R86, -RZ ;  /* 0x800000ff56567221 */ /* 0x000fe80000010100 */
[----:B------:R-:W-:Y:S07]  /*a300*/  FFMA R85, R85, R86, R85 ;  /* 0x0000005655557223 */ /* 0x000fee0000000055 */
.L_x_169:
[----:B------:R-:W-:Y:S05]  /*a310*/  BSYNC.RECONVERGENT B1 ;  /* 0x0000000000017941 */ /* 0x000fea0003800200 */
.L_x_167:
        /* <DEDUP_REMOVED lines=11> */
.L_x_171:
[----:B------:R-:W1:Y:S02]  /*a3d0*/  MUFU.RCP R86, R97 ;  /* 0x0000006100567308 */ /* 0x000e640000001000 */
[----:B-1----:R-:W-:Y:S04]  /*a3e0*/  FFMA R87, R97, R86, -1 ;  /* 0xbf80000061577423 */ /* 0x002fe80000000056 */
[----:B------:R-:W-:Y:S04]  /*a3f0*/  FADD.FTZ R87, -R87, -RZ ;  /* 0x800000ff57577221 */ /* 0x000fe80000010100 */
[----:B------:R-:W-:Y:S07]  /*a400*/  FFMA R86, R86, R87, R86 ;  /* 0x0000005756567223 */ /* 0x000fee0000000056 */
.L_x_172:
[----:B------:R-:W-:Y:S05]  /*a410*/  BSYNC.RECONVERGENT B1 ;  /* 0x0000000000017941 */ /* 0x000fea0003800200 */
.L_x_170:
        /* <DEDUP_REMOVED lines=11> */
.L_x_174:
[----:B------:R-:W1:Y:S02]  /*a4d0*/  MUFU.RCP R87, R172 ;  /* 0x000000ac00577308 */ /* 0x000e640000001000 */
[----:B-1----:R-:W-:Y:S04]  /*a4e0*/  FFMA R88, R172, R87, -1 ;  /* 0xbf800000ac587423 */ /* 0x002fe80000000057 */
[----:B------:R-:W-:Y:S04]  /*a4f0*/  FADD.FTZ R88, -R88, -RZ ;  /* 0x800000ff58587221 */ /* 0x000fe80000010100 */
[----:B------:R-:W-:Y:S07]  /*a500*/  FFMA R87, R87, R88, R87 ;  /* 0x0000005857577223 */ /* 0x000fee0000000057 */
.L_x_175:
[----:B------:R-:W-:Y:S05]  /*a510*/  BSYNC.RECONVERGENT B1 ;  /* 0x0000000000017941 */ /* 0x000fea0003800200 */
.L_x_173:
        /* <DEDUP_REMOVED lines=11> */
.L_x_177:
[----:B------:R-:W1:Y:S02]  /*a5d0*/  MUFU.RCP R88, R164 ;  /* 0x000000a400587308 */ /* 0x000e640000001000 */
[----:B-1----:R-:W-:Y:S04]  /*a5e0*/  FFMA R89, R164, R88, -1 ;  /* 0xbf800000a4597423 */ /* 0x002fe80000000058 */
[----:B------:R-:W-:Y:S04]  /*a5f0*/  FADD.FTZ R89, -R89, -RZ ;  /* 0x800000ff59597221 */ /* 0x000fe80000010100 */
[----:B------:R-:W-:Y:S07]  /*a600*/  FFMA R88, R88, R89, R88 ;  /* 0x0000005958587223 */ /* 0x000fee0000000058 */
.L_x_178:
[----:B------:R-:W-:Y:S05]  /*a610*/  BSYNC.RECONVERGENT B1 ;  /* 0x0000000000017941 */ /* 0x000fea0003800200 */
.L_x_176:
        /* <DEDUP_REMOVED lines=11> */
.L_x_180:
[----:B------:R-:W1:Y:S02]  /*a6d0*/  MUFU.RCP R89, R103 ;  /* 0x0000006700597308 */ /* 0x000e640000001000 */
[----:B-1----:R-:W-:Y:S04]  /*a6e0*/  FFMA R90, R103, R89, -1 ;  /* 0xbf800000675a7423 */ /* 0x002fe80000000059 */
[----:B------:R-:W-:Y:S04]  /*a6f0*/  FADD.FTZ R90, -R90, -RZ ;  /* 0x800000ff5a5a7221 */ /* 0x000fe80000010100 */
[----:B------:R-:W-:Y:S07]  /*a700*/  FFMA R89, R89, R90, R89 ;  /* 0x0000005a59597223 */ /* 0x000fee0000000059 */
.L_x_181:
[----:B------:R-:W-:Y:S05]  /*a710*/  BSYNC.RECONVERGENT B1 ;  /* 0x0000000000017941 */ /* 0x000fea0003800200 */
.L_x_179:
        /* <DEDUP_REMOVED lines=11> */
.L_x_183:
[----:B------:R-:W1:Y:S02]  /*a7d0*/  MUFU.RCP R90, R102 ;  /* 0x00000066005a7308 */ /* 0x000e640000001000 */
[----:B-1----:R-:W-:Y:S04]  /*a7e0*/  FFMA R91, R102, R90, -1 ;  /* 0xbf800000665b7423 */ /* 0x002fe8000000005a */
[----:B------:R-:W-:Y:S04]  /*a7f0*/  FADD.FTZ R91, -R91, -RZ ;  /* 0x800000ff5b5b7221 */ /* 0x000fe80000010100 */
[----:B------:R-:W-:Y:S07]  /*a800*/  FFMA R90, R90, R91, R90 ;  /* 0x0000005b5a5a7223 */ /* 0x000fee000000005a */
.L_x_184:
[----:B------:R-:W-:Y:S05]  /*a810*/  BSYNC.RECONVERGENT B1 ;  /* 0x0000000000017941 */ /* 0x000fea0003800200 */
.L_x_182:
        /* <DEDUP_REMOVED lines=11> */
.L_x_186:
[----:B------:R-:W1:Y:S02]  /*a8d0*/  MUFU.RCP R91, R140 ;  /* 0x0000008c005b7308 */ /* 0x000e640000001000 */
[----:B-1----:R-:W-:Y:S04]  /*a8e0*/  FFMA R92, R140, R91, -1 ;  /* 0xbf8000008c5c7423 */ /* 0x002fe8000000005b */
[----:B------:R-:W-:Y:S04]  /*a8f0*/  FADD.FTZ R92, -R92, -RZ ;  /* 0x800000ff5c5c7221 */ /* 0x000fe80000010100 */
[----:B------:R-:W-:Y:S07]  /*a900*/  FFMA R91, R91, R92, R91 ;  /* 0x0000005c5b5b7223 */ /* 0x000fee000000005b */
.L_x_187:
[----:B------:R-:W-:Y:S05]  /*a910*/  BSYNC.RECONVERGENT B1 ;  /* 0x0000000000017941 */ /* 0x000fea0003800200 */
.L_x_185:
        /* <DEDUP_REMOVED lines=11> */
.L_x_189:
[----:B------:R-:W1:Y:S02]  /*a9d0*/  MUFU.RCP R92, R139 ;  /* 0x0000008b005c7308 */ /* 0x000e640000001000 */
[----:B-1----:R-:W-:Y:S04]  /*a9e0*/  FFMA R93, R139, R92, -1 ;  /* 0xbf8000008b5d7423 */ /* 0x002fe8000000005c */
[----:B------:R-:W-:Y:S04]  /*a9f0*/  FADD.FTZ R93, -R93, -RZ ;  /* 0x800000ff5d5d7221 */ /* 0x000fe80000010100 */
[----:B------:R-:W-:Y:S07]  /*aa00*/  FFMA R92, R92, R93, R92 ;  /* 0x0000005d5c5c7223 */ /* 0x000fee000000005c */
.L_x_190:
[----:B------:R-:W-:Y:S05]  /*aa10*/  BSYNC.RECONVERGENT B1 ;  /* 0x0000000000017941 */ /* 0x000fea0003800200 */
.L_x_188:
        /* <DEDUP_REMOVED lines=11> */
.L_x_192:
[----:B------:R-:W1:Y:S02]  /*aad0*/  MUFU.RCP R93, R138 ;  /* 0x0000008a005d7308 */ /* 0x000e640000001000 */
[----:B-1----:R-:W-:Y:S04]  /*aae0*/  FFMA R94, R138, R93, -1 ;  /* 0xbf8000008a5e7423 */ /* 0x002fe8000000005d */
[----:B------:R-:W-:Y:S04]  /*aaf0*/  FADD.FTZ R94, -R94, -RZ ;  /* 0x800000ff5e5e7221 */ /* 0x000fe80000010100 */
[----:B------:R-:W-:Y:S07]  /*ab00*/  FFMA R93, R93, R94, R93 ;  /* 0x0000005e5d5d7223 */ /* 0x000fee000000005d */
.L_x_193:
[----:B------:R-:W-:Y:S05]  /*ab10*/  BSYNC.RECONVERGENT B1 ;  /* 0x0000000000017941 */ /* 0x000fea0003800200 */
.L_x_191:
        /* <DEDUP_REMOVED lines=11> */
.L_x_195:
[----:B------:R-:W1:Y:S02]  /*abd0*/  MUFU.RCP R94, R137 ;  /* 0x00000089005e7308 */ /* 0x000e640000001000 */
[----:B-1----:R-:W-:Y:S04]  /*abe0*/  FFMA R95, R137, R94, -1 ;  /* 0xbf800000895f7423 */ /* 0x002fe8000000005e */
[----:B------:R-:W-:Y:S04]  /*abf0*/  FADD.FTZ R95, -R95, -RZ ;  /* 0x800000ff5f5f7221 */ /* 0x000fe80000010100 */
[----:B------:R-:W-:Y:S07]  /*ac00*/  FFMA R94, R94, R95, R94 ;  /* 0x0000005f5e5e7223 */ /* 0x000fee000000005e */
.L_x_196:
[----:B------:R-:W-:Y:S05]  /*ac10*/  BSYNC.RECONVERGENT B1 ;  /* 0x0000000000017941 */ /* 0x000fea0003800200 */
.L_x_194:
        /* <DEDUP_REMOVED lines=11> */
.L_x_198:
[----:B------:R-:W1:Y:S02]  /*acd0*/  MUFU.RCP R95, R99 ;  /* 0x00000063005f7308 */ /* 0x000e640000001000 */
[----:B-1----:R-:W-:Y:S04]  /*ace0*/  FFMA R99, R99, R95, -1 ;  /* 0xbf80000063637423 */ /* 0x002fe8000000005f */
[----:B------:R-:W-:Y:S04]  /*acf0*/  FADD.FTZ R99, -R99, -RZ ;  /* 0x800000ff63637221 */ /* 0x000fe80000010100 */
[----:B------:R-:W-:Y:S07]  /*ad00*/  FFMA R95, R95, R99, R95 ;  /* 0x000000635f5f7223 */ /* 0x000fee000000005f */
.L_x_199:
[----:B------:R-:W-:Y:S05]  /*ad10*/  BSYNC.RECONVERGENT B1 ;  /* 0x0000000000017941 */ /* 0x000fea0003800200 */
.L_x_197:
        /* <DEDUP_REMOVED lines=11> */
.L_x_201:
[----:B------:R-:W1:Y:S02]  /*add0*/  MUFU.RCP R96, R98 ;  /* 0x0000006200607308 */ /* 0x000e640000001000 */
[----:B-1----:R-:W-:Y:S04]  /*ade0*/  FFMA R98, R98, R96, -1 ;  /* 0xbf80000062627423 */ /* 0x002fe80000000060 */
[----:B------:R-:W-:Y:S04]  /*adf0*/  FADD.FTZ R98, -R98, -RZ ;  /* 0x800000ff62627221 */ /* 0x000fe80000010100 */
[----:B------:R-:W-:Y:S07]  /*ae00*/  FFMA R96, R96, R98, R96 ;  /* 0x0000006260607223 */ /* 0x000fee0000000060 */
.L_x_202:
[----:B------:R-:W-:Y:S05]  /*ae10*/  BSYNC.RECONVERGENT B1 ;  /* 0x0000000000017941 */ /* 0x000fea0003800200 */
.L_x_200:
        /* <DEDUP_REMOVED lines=11> */
.L_x_204:
[----:B------:R-:W1:Y:S02]  /*aed0*/  MUFU.RCP R97, R146 ;  /* 0x0000009200617308 */ /* 0x000e640000001000 */
[----:B-1----:R-:W-:Y:S04]  /*aee0*/  FFMA R98, R146, R97, -1 ;  /* 0xbf80000092627423 */ /* 0x002fe80000000061 */
[----:B------:R-:W-:Y:S04]  /*aef0*/  FADD.FTZ R98, -R98, -RZ ;  /* 0x800000ff62627221 */ /* 0x000fe80000010100 */
[----:B------:R-:W-:Y:S07]  /*af00*/  FFMA R97, R97, R98, R97 ;  /* 0x0000006261617223 */ /* 0x000fee0000000061 */
.L_x_205:
[----:B------:R-:W-:Y:S05]  /*af10*/  BSYNC.RECONVERGENT B1 ;  /* 0x0000000000017941 */ /* 0x000fea0003800200 */
.L_x_203:
        /* <DEDUP_REMOVED lines=11> */
.L_x_207:
[----:B------:R-:W1:Y:S02]  /*afd0*/  MUFU.RCP R98, R136 ;  /* 0x0000008800627308 */ /* 0x000e640000001000 */
[----:B-1----:R-:W-:Y:S04]  /*afe0*/  FFMA R99, R136, R98, -1 ;  /* 0xbf80000088637423 */ /* 0x002fe80000000062 */
[----:B------:R-:W-:Y:S04]  /*aff0*/  FADD.FTZ R99, -R99, -RZ ;  /* 0x800000ff63637221 */ /* 0x000fe80000010100 */
[----:B------:R-:W-:Y:S07]  /*b000*/  FFMA R98, R98, R99, R98 ;  /* 0x0000006362627223 */ /* 0x000fee0000000062 */
.L_x_208:
[----:B------:R-:W-:Y:S05]  /*b010*/  BSYNC.RECONVERGENT B1 ;  /* 0x0000000000017941 */ /* 0x000fea0003800200 */
.L_x_206:
        /* <DEDUP_REMOVED lines=11> */
.L_x_210:
[----:B------:R-:W1:Y:S02]  /*b0d0*/  MUFU.RCP R99, R100 ;  /* 0x0000006400637308 */ /* 0x000e640000001000 */
[----:B-1----:R-:W-:Y:S04]  /*b0e0*/  FFMA R100, R100, R99, -1 ;  /* 0xbf80000064647423 */ /* 0x002fe80000000063 */
[----:B------:R-:W-:Y:S04]  /*b0f0*/  FADD.FTZ R100, -R100, -RZ ;  /* 0x800000ff64647221 */ /* 0x000fe80000010100 */
[----:B------:R-:W-:Y:S07]  /*b100*/  FFMA R99, R99, R100, R99 ;  /* 0x0000006463637223 */ /* 0x000fee0000000063 */
.L_x_211:
[----:B------:R-:W-:Y:S05]  /*b110*/  BSYNC.RECONVERGENT B1 ;  /* 0x0000000000017941 */ /* 0x000fea0003800200 */
.L_x_209:
        /* <DEDUP_REMOVED lines=11> */
.L_x_213:
[----:B------:R-:W1:Y:S02]  /*b1d0*/  MUFU.RCP R100, R101 ;  /* 0x0000006500647308 */ /* 0x000e640000001000 */
[----:B-1----:R-:W-:Y:S04]  /*b1e0*/  FFMA R101, R101, R100, -1 ;  /* 0xbf80000065657423 */ /* 0x002fe80000000064 */
[----:B------:R-:W-:Y:S04]  /*b1f0*/  FADD.FTZ R101, -R101, -RZ ;  /* 0x800000ff65657221 */ /* 0x000fe80000010100 */
[----:B------:R-:W-:Y:S07]  /*b200*/  FFMA R100, R100, R101, R100 ;  /* 0x0000006564647223 */ /* 0x000fee0000000064 */
.L_x_214:
[----:B------:R-:W-:Y:S05]  /*b210*/  BSYNC.RECONVERGENT B1 ;  /* 0x0000000000017941 */ /* 0x000fea0003800200 */
.L_x_212:
        /* <DEDUP_REMOVED lines=11> */
.L_x_216:
[----:B------:R-:W1:Y:S02]  /*b2d0*/  MUFU.RCP R101, R145 ;  /* 0x0000009100657308 */ /* 0x000e640000001000 */
[----:B-1----:R-:W-:Y:S04]  /*b2e0*/  FFMA R102, R145, R101, -1 ;  /* 0xbf80000091667423 */ /* 0x002fe80000000065 */
[----:B------:R-:W-:Y:S04]  /*b2f0*/  FADD.FTZ R102, -R102, -RZ ;  /* 0x800000ff66667221 */ /* 0x000fe80000010100 */
[----:B------:R-:W-:Y:S07]  /*b300*/  FFMA R101, R101, R102, R101 ;  /* 0x0000006665657223 */ /* 0x000fee0000000065 */
.L_x_217:
[----:B------:R-:W-:Y:S05]  /*b310*/  BSYNC.RECONVERGENT B1 ;  /* 0x0000000000017941 */ /* 0x000fea0003800200 */
.L_x_215:
        /* <DEDUP_REMOVED lines=11> */
.L_x_219:
[----:B------:R-:W1:Y:S02]  /*b3d0*/  MUFU.RCP R102, R126 ;  /* 0x0000007e00667308 */ /* 0x000e640000001000 */
[----:B-1----:R-:W-:Y:S04]  /*b3e0*/  FFMA R103, R126, R102, -1 ;  /* 0xbf8000007e677423 */ /* 0x002fe80000000066 */
[----:B------:R-:W-:Y:S04]  /*b3f0*/  FADD.FTZ R103, -R103, -RZ ;  /* 0x800000ff67677221 */ /* 0x000fe80000010100 */
[----:B------:R-:W-:Y:S07]  /*b400*/  FFMA R102, R102, R103, R102 ;  /* 0x0000006766667223 */ /* 0x000fee0000000066 */
.L_x_220:
[----:B------:R-:W-:Y:S05]  /*b410*/  BSYNC.RECONVERGENT B1 ;  /* 0x0000000000017941 */ /* 0x000fea0003800200 */
.L_x_218:
        /* <DEDUP_REMOVED lines=11> */
.L_x_222:
[----:B------:R-:W1:Y:S02]  /*b4d0*/  MUFU.RCP R103, R104 ;  /* 0x0000006800677308 */ /* 0x000e640000001000 */
[----:B-1----:R-:W-:Y:S04]  /*b4e0*/  FFMA R104, R104, R103, -1 ;  /* 0xbf80000068687423 */ /* 0x002fe80000000067 */
[----:B------:R-:W-:Y:S04]  /*b4f0*/  FADD.FTZ R104, -R104, -RZ ;  /* 0x800000ff68687221 */ /* 0x000fe80000010100 */
[----:B------:R-:W-:Y:S07]  /*b500*/  FFMA R103, R103, R104, R103 ;  /* 0x0000006867677223 */ /* 0x000fee0000000067 */
.L_x_223:
[----:B------:R-:W-:Y:S05]  /*b510*/  BSYNC.RECONVERGENT B1 ;  /* 0x0000000000017941 */ /* 0x000fea0003800200 */
.L_x_221:
        /* <DEDUP_REMOVED lines=11> */
.L_x_225:
[----:B------:R-:W1:Y:S02]  /*b5d0*/  MUFU.RCP R104, R105 ;  /* 0x0000006900687308 */ /* 0x000e640000001000 */
[----:B-1----:R-:W-:Y:S04]  /*b5e0*/  FFMA R105, R105, R104, -1 ;  /* 0xbf80000069697423 */ /* 0x002fe80000000068 */
[----:B------:R-:W-:Y:S04]  /*b5f0*/  FADD.FTZ R105, -R105, -RZ ;  /* 0x800000ff69697221 */ /* 0x000fe80000010100 */
[----:B------:R-:W-:Y:S07]  /*b600*/  FFMA R104, R104, R105, R104 ;  /* 0x0000006968687223 */ /* 0x000fee0000000068 */
.L_x_226:
[----:B------:R-:W-:Y:S05]  /*b610*/  BSYNC.RECONVERGENT B1 ;  /* 0x0000000000017941 */ /* 0x000fea0003800200 */
.L_x_224:
        /* <DEDUP_REMOVED lines=11> */
.L_x_228:
[----:B------:R-:W1:Y:S02]  /*b6d0*/  MUFU.RCP R105, R125 ;  /* 0x0000007d00697308 */ /* 0x000e640000001000 */
[----:B-1----:R-:W-:Y:S04]  /*b6e0*/  FFMA R106, R125, R105, -1 ;  /* 0xbf8000007d6a7423 */ /* 0x002fe80000000069 */
[----:B------:R-:W-:Y:S04]  /*b6f0*/  FADD.FTZ R106, -R106, -RZ ;  /* 0x800000ff6a6a7221 */ /* 0x000fe80000010100 */
[----:B------:R-:W-:Y:S07]  /*b700*/  FFMA R105, R105, R106, R105 ;  /* 0x0000006a69697223 */ /* 0x000fee0000000069 */
.L_x_229:
[----:B------:R-:W-:Y:S05]  /*b710*/  BSYNC.RECONVERGENT B1 ;  /* 0x0000000000017941 */ /* 0x000fea0003800200 */
.L_x_227:
        /* <DEDUP_REMOVED lines=11> */
.L_x_231:
[----:B------:R-:W1:Y:S02]  /*b7d0*/  MUFU.RCP R106, R121 ;  /* 0x00000079006a7308 */ /* 0x000e640000001000 */
[----:B-1----:R-:W-:Y:S04]  /*b7e0*/  FFMA R107, R121, R106, -1 ;  /* 0xbf800000796b7423 */ /* 0x002fe8000000006a */
[----:B------:R-:W-:Y:S04]  /*b7f0*/  FADD.FTZ R107, -R107, -RZ ;  /* 0x800000ff6b6b7221 */ /* 0x000fe80000010100 */
[----:B------:R-:W-:Y:S07]  /*b800*/  FFMA R106, R106, R107, R106 ;  /* 0x0000006b6a6a7223 */ /* 0x000fee000000006a */
.L_x_232:
[----:B------:R-:W-:Y:S05]  /*b810*/  BSYNC.RECONVERGENT B1 ;  /* 0x0000000000017941 */ /* 0x000fea0003800200 */
.L_x_230:
        /* <DEDUP_REMOVED lines=11> */
.L_x_234:
[----:B------:R-:W1:Y:S02]  /*b8d0*/  MUFU.RCP R107, R120 ;  /* 0x00000078006b7308 */ /* 0x000e640000001000 */
[----:B-1----:R-:W-:Y:S04]  /*b8e0*/  FFMA R108, R120, R107, -1 ;  /* 0xbf800000786c7423 */ /* 0x002fe8000000006b */
[----:B------:R-:W-:Y:S04]  /*b8f0*/  FADD.FTZ R108, -R108, -RZ ;  /* 0x800000ff6c6c7221 */ /* 0x000fe80000010100 */
[----:B------:R-:W-:Y:S07]  /*b900*/  FFMA R107, R107, R108, R107 ;  /* 0x0000006c6b6b7223 */ /* 0x000fee000000006b */
.L_x_235:
[----:B------:R-:W-:Y:S05]  /*b910*/  BSYNC.RECONVERGENT B1 ;  /* 0x0000000000017941 */ /* 0x000fea0003800200 */
.L_x_233:
        /* <DEDUP_REMOVED lines=11> */
.L_x_237:
[----:B------:R-:W1:Y:S02]  /*b9d0*/  MUFU.RCP R108, R116 ;  /* 0x00000074006c7308 */ /* 0x000e640000001000 */
[----:B-1----:R-:W-:Y:S04]  /*b9e0*/  FFMA R109, R116, R108, -1 ;  /* 0xbf800000746d7423 */ /* 0x002fe8000000006c */
[----:B------:R-:W-:Y:S04]  /*b9f0*/  FADD.FTZ R109, -R109, -RZ ;  /* 0x800000ff6d6d7221 */ /* 0x000fe80000010100 */
[----:B------:R-:W-:Y:S07]  /*ba00*/  FFMA R108, R108, R109, R108 ;  /* 0x0000006d6c6c7223 */ /* 0x000fee000000006c */
.L_x_238:
[----:B------:R-:W-:Y:S05]  /*ba10*/  BSYNC.RECONVERGENT B1 ;  /* 0x0000000000017941 */ /* 0x000fea0003800200 */
.L_x_236:
        /* <DEDUP_REMOVED lines=11> */
.L_x_240:
[----:B------:R-:W1:Y:S02]  /*bad0*/  MUFU.RCP R109, R110 ;  /* 0x0000006e006d7308 */ /* 0x000e640000001000 */
[----:B-1----:R-:W-:Y:S04]  /*bae0*/  FFMA R110, R110, R109, -1 ;  /* 0xbf8000006e6e7423 */ /* 0x002fe8000000006d */
[----:B------:R-:W-:Y:S04]  /*baf0*/  FADD.FTZ R110, -R110, -RZ ;  /* 0x800000ff6e6e7221 */ /* 0x000fe80000010100 */
[----:B------:R-:W-:Y:S07]  /*bb00*/  FFMA R109, R109, R110, R109 ;  /* 0x0000006e6d6d7223 */ /* 0x000fee000000006d */
.L_x_241:
[----:B------:R-:W-:Y:S05]  /*bb10*/  BSYNC.RECONVERGENT B1 ;  /* 0x0000000000017941 */ /* 0x000fea0003800200 */
.L_x_239:
        /* <DEDUP_REMOVED lines=11> */
.L_x_243:
[----:B------:R-:W1:Y:S02]  /*bbd0*/  MUFU.RCP R110, R111 ;  /* 0x0000006f006e7308 */ /* 0x000e640000001000 */
[----:B-1----:R-:W-:Y:S04]  /*bbe0*/  FFMA R111, R111, R110, -1 ;  /* 0xbf8000006f6f7423 */ /* 0x002fe8000000006e */
[----:B------:R-:W-:Y:S04]  /*bbf0*/  FADD.FTZ R111, -R111, -RZ ;  /* 0x800000ff6f6f7221 */ /* 0x000fe80000010100 */
[----:B------:R-:W-:Y:S07]  /*bc00*/  FFMA R110, R110, R111, R110 ;  /* 0x0000006f6e6e7223 */ /* 0x000fee000000006e */
.L_x_244:
[----:B------:R-:W-:Y:S05]  /*bc10*/  BSYNC.RECONVERGENT B1 ;  /* 0x0000000000017941 */ /* 0x000fea0003800200 */
.L_x_242:
        /* <DEDUP_REMOVED lines=11> */
.L_x_246:
[----:B------:R-:W1:Y:S02]  /*bcd0*/  MUFU.RCP R111, R144 ;  /* 0x00000090006f7308 */ /* 0x000e640000001000 */
[----:B-1----:R-:W-:Y:S04]  /*bce0*/  FFMA R112, R144, R111, -1 ;  /* 0xbf80000090707423 */ /* 0x002fe8000000006f */
[----:B------:R-:W-:Y:S04]  /*bcf0*/  FADD.FTZ R112, -R112, -RZ ;  /* 0x800000ff70707221 */ /* 0x000fe80000010100 */
[----:B------:R-:W-:Y:S07]  /*bd00*/  FFMA R111, R111, R112, R111 ;  /* 0x000000706f6f7223 */ /* 0x000fee000000006f */
.L_x_247:
[----:B------:R-:W-:Y:S05]  /*bd10*/  BSYNC.RECONVERGENT B1 ;  /* 0x0000000000017941 */ /* 0x000fea0003800200 */
.L_x_245:
        /* <DEDUP_REMOVED lines=11> */
.L_x_249:
[----:B------:R-:W1:Y:S02]  /*bdd0*/  MUFU.RCP R112, R113 ;  /* 0x0000007100707308 */ /* 0x000e640000001000 */
[----:B-1----:R-:W-:Y:S04]  /*bde0*/  FFMA R113, R113, R112, -1 ;  /* 0xbf80000071717423 */ /* 0x002fe80000000070 */
[----:B------:R-:W-:Y:S04]  /*bdf0*/  FADD.FTZ R113, -R113, -RZ ;  /* 0x800000ff71717221 */ /* 0x000fe80000010100 */
[----:B------:R-:W-:Y:S07]  /*be00*/  FFMA R112, R112, R113, R112 ;  /* 0x0000007170707223 */ /* 0x000fee0000000070 */
.L_x_250:
[----:B------:R-:W-:Y:S05]  /*be10*/  BSYNC.RECONVERGENT B1 ;  /* 0x0000000000017941 */ /* 0x000fea0003800200 */
.L_x_248:
        /* <DEDUP_REMOVED lines=11> */
.L_x_252:
[----:B------:R-:W1:Y:S02]  /*bed0*/  MUFU.RCP R113, R114 ;  /* 0x0000007200717308 */ /* 0x000e640000001000 */
[----:B-1----:R-:W-:Y:S04]  /*bee0*/  FFMA R114, R114, R113, -1 ;  /* 0xbf80000072727423 */ /* 0x002fe80000000071 */
[----:B------:R-:W-:Y:S04]  /*bef0*/  FADD.FTZ R114, -R114, -RZ ;  /* 0x800000ff72727221 */ /* 0x000fe80000010100 */
[----:B------:R-:W-:Y:S07]  /*bf00*/  FFMA R113, R113, R114, R113 ;  /* 0x0000007271717223 */ /* 0x000fee0000000071 */
.L_x_253:
[----:B------:R-:W-:Y:S05]  /*bf10*/  BSYNC.RECONVERGENT B1 ;  /* 0x0000000000017941 */ /* 0x000fea0003800200 */
.L_x_251:
        /* <DEDUP_REMOVED lines=11> */
.L_x_255:
[----:B------:R-:W1:Y:S02]  /*bfd0*/  MUFU.RCP R114, R115 ;  /* 0x0000007300727308 */ /* 0x000e640000001000 */
[----:B-1----:R-:W-:Y:S04]  /*bfe0*/  FFMA R115, R115, R114, -1 ;  /* 0xbf80000073737423 */ /* 0x002fe80000000072 */
[----:B------:R-:W-:Y:S04]  /*bff0*/  FADD.FTZ R115, -R115, -RZ ;  /* 0x800000ff73737221 */ /* 0x000fe80000010100 */
[----:B------:R-:W-:Y:S07]  /*c000*/  FFMA R114, R114, R115, R114 ;  /* 0x0000007372727223 */ /* 0x000fee0000000072 */
.L_x_256:
[----:B------:R-:W-:Y:S05]  /*c010*/  BSYNC.RECONVERGENT B1 ;  /* 0x0000000000017941 */ /* 0x000fea0003800200 */
.L_x_254:
        /* <DEDUP_REMOVED lines=11> */
.L_x_258:
[----:B------:R-:W1:Y:S02]  /*c0d0*/  MUFU.RCP R115, R143 ;  /* 0x0000008f00737308 */ /* 0x000e640000001000 */
[----:B-1----:R-:W-:Y:S04]  /*c0e0*/  FFMA R116, R143, R115, -1 ;  /* 0xbf8000008f747423 */ /* 0x002fe80000000073 */
[----:B------:R-:W-:Y:S04]  /*c0f0*/  FADD.FTZ R116, -R116, -RZ ;  /* 0x800000ff74747221 */ /* 0x000fe80000010100 */
[----:B------:R-:W-:Y:S07]  /*c100*/  FFMA R115, R115, R116, R115 ;  /* 0x0000007473737223 */ /* 0x000fee0000000073 */
.L_x_259:
[----:B------:R-:W-:Y:S05]  /*c110*/  BSYNC.RECONVERGENT B1 ;  /* 0x0000000000017941 */ /* 0x000fea0003800200 */
.L_x_257:
        /* <DEDUP_REMOVED lines=11> */
.L_x_261:
[----:B------:R-:W1:Y:S02]  /*c1d0*/  MUFU.RCP R116, R117 ;  /* 0x0000007500747308 */ /* 0x000e640000001000 */
[----:B-1----:R-:W-:Y:S04]  /*c1e0*/  FFMA R117, R117, R116, -1 ;  /* 0xbf80000075757423 */ /* 0x002fe80000000074 */
[----:B------:R-:W-:Y:S04]  /*c1f0*/  FADD.FTZ R117, -R117, -RZ ;  /* 0x800000ff75757221 */ /* 0x000fe80000010100 */
[----:B------:R-:W-:Y:S07]  /*c200*/  FFMA R116, R116, R117, R116 ;  /* 0x0000007574747223 */ /* 0x000fee0000000074 */
.L_x_262:
[----:B------:R-:W-:Y:S05]  /*c210*/  BSYNC.RECONVERGENT B1 ;  /* 0x0000000000017941 */ /* 0x000fea0003800200 */
.L_x_260:
        /* <DEDUP_REMOVED lines=11> */
.L_x_264:
[----:B------:R-:W1:Y:S02]  /*c2d0*/  MUFU.RCP R117, R118 ;  /* 0x0000007600757308 */ /* 0x000e640000001000 */
[----:B-1----:R-:W-:Y:S04]  /*c2e0*/  FFMA R118, R118, R117, -1 ;  /* 0xbf80000076767423 */ /* 0x002fe80000000075 */
[----:B------:R-:W-:Y:S04]  /*c2f0*/  FADD.FTZ R118, -R118, -RZ ;  /* 0x800000ff76767221 */ /* 0x000fe80000010100 */
[----:B------:R-:W-:Y:S07]  /*c300*/  FFMA R117, R117, R118, R117 ;  /* 0x0000007675757223 */ /* 0x000fee0000000075 */
.L_x_265:
[----:B------:R-:W-:Y:S05]  /*c310*/  BSYNC.RECONVERGENT B1 ;  /* 0x0000000000017941 */ /* 0x000fea0003800200 */
.L_x_263:
        /* <DEDUP_REMOVED lines=11> */
.L_x_267:
[----:B------:R-:W1:Y:S02]  /*c3d0*/  MUFU.RCP R118, R119 ;  /* 0x0000007700767308 */ /* 0x000e640000001000 */
[----:B-1----:R-:W-:Y:S04]  /*c3e0*/  FFMA R119, R119, R118, -1 ;  /* 0xbf80000077777423 */ /* 0x002fe80000000076 */
[----:B------:R-:W-:Y:S04]  /*c3f0*/  FADD.FTZ R119, -R119, -RZ ;  /* 0x800000ff77777221 */ /* 0x000fe80000010100 */
[----:B------:R-:W-:Y:S07]  /*c400*/  FFMA R118, R118, R119, R118 ;  /* 0x0000007776767223 */ /* 0x000fee0000000076 */
.L_x_268:
[----:B------:R-:W-:Y:S05]  /*c410*/  BSYNC.RECONVERGENT B1 ;  /* 0x0000000000017941 */ /* 0x000fea0003800200 */
.L_x_266:
        /* <DEDUP_REMOVED lines=11> */
.L_x_270:
[----:B------:R-:W1:Y:S02]  /*c4d0*/  MUFU.RCP R119, R148 ;  /* 0x0000009400777308 */ /* 0x000e640000001000 */
[----:B-1----:R-:W-:Y:S04]  /*c4e0*/  FFMA R120, R148, R119, -1 ;  /* 0xbf80000094787423 */ /* 0x002fe80000000077 */
[----:B------:R-:W-:Y:S04]  /*c4f0*/  FADD.FTZ R120, -R120, -RZ ;  /* 0x800000ff78787221 */ /* 0x000fe80000010100 */
[----:B------:R-:W-:Y:S07]  /*c500*/  FFMA R119, R119, R120, R119 ;  /* 0x0000007877777223 */ /* 0x000fee0000000077 */
.L_x_271:
[----:B------:R-:W-:Y:S05]  /*c510*/  BSYNC.RECONVERGENT B1 ;  /* 0x0000000000017941 */ /* 0x000fea0003800200 */
.L_x_269:
        /* <DEDUP_REMOVED lines=11> */
.L_x_273:
[----:B------:R-:W1:Y:S02]  /*c5d0*/  MUFU.RCP R120, R142 ;  /* 0x0000008e00787308 */ /* 0x000e640000001000 */
[----:B-1----:R-:W-:Y:S04]  /*c5e0*/  FFMA R121, R142, R120, -1 ;  /* 0xbf8000008e797423 */ /* 0x002fe80000000078 */
[----:B------:R-:W-:Y:S04]  /*c5f0*/  FADD.FTZ R121, -R121, -RZ ;  /* 0x800000ff79797221 */ /* 0x000fe80000010100 */
[----:B------:R-:W-:Y:S07]  /*c600*/  FFMA R120, R120, R121, R120 ;  /* 0x0000007978787223 */ /* 0x000fee0000000078 */
.L_x_274:
[----:B------:R-:W-:Y:S05]  /*c610*/  BSYNC.RECONVERGENT B1 ;  /* 0x0000000000017941 */ /* 0x000fea0003800200 */
.L_x_272:
        /* <DEDUP_REMOVED lines=11> */
.L_x_276:
[----:B------:R-:W1:Y:S02]  /*c6d0*/  MUFU.RCP R121, R122 ;  /* 0x0000007a00797308 */ /* 0x000e640000001000 */
[----:B-1----:R-:W-:Y:S04]  /*c6e0*/  FFMA R122, R122, R121, -1 ;  /* 0xbf8000007a7a7423 */ /* 0x002fe80000000079 */
[----:B------:R-:W-:Y:S04]  /*c6f0*/  FADD.FTZ R122, -R122, -RZ ;  /* 0x800000ff7a7a7221 */ /* 0x000fe80000010100 */
[----:B------:R-:W-:Y:S07]  /*c700*/  FFMA R121, R121, R122, R121 ;  /* 0x0000007a79797223 */ /* 0x000fee0000000079 */
.L_x_277:
[----:B------:R-:W-:Y:S05]  /*c710*/  BSYNC.RECONVERGENT B1 ;  /* 0x0000000000017941 */ /* 0x000fea0003800200 */
.L_x_275:
        /* <DEDUP_REMOVED lines=11> */
.L_x_279:
[----:B------:R-:W1:Y:S02]  /*c7d0*/  MUFU.RCP R122, R123 ;  /* 0x0000007b007a7308 */ /* 0x000e640000001000 */
[----:B-1----:R-:W-:Y:S04]  /*c7e0*/  FFMA R123, R123, R122, -1 ;  /* 0xbf8000007b7b7423 */ /* 0x002fe8000000007a */
[----:B------:R-:W-:Y:S04]  /*c7f0*/  FADD.FTZ R123, -R123, -RZ ;  /* 0x800000ff7b7b7221 */ /* 0x000fe80000010100 */
[----:B------:R-:W-:Y:S07]  /*c800*/  FFMA R122, R122, R123, R122 ;  /* 0x0000007b7a7a7223 */ /* 0x000fee000000007a */
.L_x_280:
[----:B------:R-:W-:Y:S05]  /*c810*/  BSYNC.RECONVERGENT B1 ;  /* 0x0000000000017941 */ /* 0x000fea0003800200 */
.L_x_278:
        /* <DEDUP_REMOVED lines=11> */
.L_x_282:
[----:B------:R-:W1:Y:S02]  /*c8d0*/  MUFU.RCP R123, R124 ;  /* 0x0000007c007b7308 */ /* 0x000e640000001000 */
[----:B-1----:R-:W-:Y:S04]  /*c8e0*/  FFMA R124, R124, R123, -1 ;  /* 0xbf8000007c7c7423 */ /* 0x002fe8000000007b */
[----:B------:R-:W-:Y:S04]  /*c8f0*/  FADD.FTZ R124, -R124, -RZ ;  /* 0x800000ff7c7c7221 */ /* 0x000fe80000010100 */
[----:B------:R-:W-:Y:S07]  /*c900*/  FFMA R123, R123, R124, R123 ;  /* 0x0000007c7b7b7223 */ /* 0x000fee000000007b */
.L_x_283:
[----:B------:R-:W-:Y:S05]  /*c910*/  BSYNC.RECONVERGENT B1 ;  /* 0x0000000000017941 */ /* 0x000fea0003800200 */
.L_x_281:
        /* <DEDUP_REMOVED lines=11> */
.L_x_285:
[----:B------:R-:W1:Y:S02]  /*c9d0*/  MUFU.RCP R124, R147 ;  /* 0x00000093007c7308 */ /* 0x000e640000001000 */
[----:B-1----:R-:W-:Y:S04]  /*c9e0*/  FFMA R125, R147, R124, -1 ;  /* 0xbf800000937d7423 */ /* 0x002fe8000000007c */
[----:B------:R-:W-:Y:S04]  /*c9f0*/  FADD.FTZ R125, -R125, -RZ ;  /* 0x800000ff7d7d7221 */ /* 0x000fe80000010100 */
[----:B------:R-:W-:Y:S07]  /*ca00*/  FFMA R124, R124, R125, R124 ;  /* 0x0000007d7c7c7223 */ /* 0x000fee000000007c */
.L_x_286:
[----:B------:R-:W-:Y:S05]  /*ca10*/  BSYNC.RECONVERGENT B1 ;  /* 0x0000000000017941 */ /* 0x000fea0003800200 */
.L_x_284:
        /* <DEDUP_REMOVED lines=11> */
.L_x_288:
[----:B------:R-:W1:Y:S02]  /*cad0*/  MUFU.RCP R125, R141 ;  /* 0x0000008d007d7308 */ /* 0x000e640000001000 */
[----:B-1----:R-:W-:Y:S04]  /*cae0*/  FFMA R126, R141, R125, -1 ;  /* 0xbf8000008d7e7423 */ /* 0x002fe8000000007d */
[----:B------:R-:W-:Y:S04]  /*caf0*/  FADD.FTZ R126, -R126, -RZ ;  /* 0x800000ff7e7e7221 */ /* 0x000fe80000010100 */
[----:B------:R-:W-:Y:S07]  /*cb00*/  FFMA R125, R125, R126, R125 ;  /* 0x0000007e7d7d7223 */ /* 0x000fee000000007d */
.L_x_289:
[----:B------:R-:W-:Y:S05]  /*cb10*/  BSYNC.RECONVERGENT B1 ;  /* 0x0000000000017941 */ /* 0x000fea0003800200 */
.L_x_287:
        /* <DEDUP_REMOVED lines=11> */
.L_x_291:
[----:B------:R-:W1:Y:S02]  /*cbd0*/  MUFU.RCP R126, R127 ;  /* 0x0000007f007e7308 */ /* 0x000e640000001000 */
[----:B-1----:R-:W-:Y:S04]  /*cbe0*/  FFMA R127, R127, R126, -1 ;  /* 0xbf8000007f7f7423 */ /* 0x002fe8000000007e */
[----:B------:R-:W-:Y:S04]  /*cbf0*/  FADD.FTZ R127, -R127, -RZ ;  /* 0x800000ff7f7f7221 */ /* 0x000fe80000010100 */
[----:B------:R-:W-:Y:S07]  /*cc00*/  FFMA R126, R126, R127, R126 ;  /* 0x0000007f7e7e7223 */ /* 0x000fee000000007e */
.L_x_292:
[----:B------:R-:W-:Y:S05]  /*cc10*/  BSYNC.RECONVERGENT B1 ;  /* 0x0000000000017941 */ /* 0x000fea0003800200 */
.L_x_290:
        /* <DEDUP_REMOVED lines=11> */
.L_x_294:
[----:B------:R-:W1:Y:S02]  /*ccd0*/  MUFU.RCP R127, R135 ;  /* 0x00000087007f7308 */ /* 0x000e640000001000 */
[----:B-1----:R-:W-:Y:S04]  /*cce0*/  FFMA R128, R135, R127, -1 ;  /* 0xbf80000087807423 */ /* 0x002fe8000000007f */
[----:B------:R-:W-:Y:S04]  /*ccf0*/  FADD.FTZ R128, -R128, -RZ ;  /* 0x800000ff80807221 */ /* 0x000fe80000010100 */
[----:B------:R-:W-:Y:S07]  /*cd00*/  FFMA R127, R127, R128, R127 ;  /* 0x000000807f7f7223 */ /* 0x000fee000000007f */
.L_x_295:
[----:B------:R-:W-:Y:S05]  /*cd10*/  BSYNC.RECONVERGENT B1 ;  /* 0x0000000000017941 */ /* 0x000fea0003800200 */
.L_x_293:
        /* <DEDUP_REMOVED lines=9> */
[----:B------:R-:W-:Y:S05]  /*cdb0*/  BRA `(.L_x_298) ;  /* 0x0000000000107947 */ /* 0x000fea0003800000 */
.L_x_297:
[----:B------:R-:W1:Y:S02]  /*cdc0*/  MUFU.RCP R128, R134 ;  /* 0x0000008600807308 */ /* 0x000e640000001000 */
[----:B-1----:R-:W-:Y:S04]  /*cdd0*/  FFMA R134, R134, R128, -1 ;  /* 0xbf80000086867423 */ /* 0x002fe80000000080 */
[----:B------:R-:W-:Y:S04]  /*cde0*/  FADD.FTZ R134, -R134, -RZ ;  /* 0x800000ff86867221 */ /* 0x000fe80000010100 */
[----:B------:R-:W-:Y:S07]  /*cdf0*/  FFMA R128, R128, R134, R128 ;  /* 0x0000008680807223 */ /* 0x000fee0000000080 */
.L_x_298:
[----:B------:R-:W-:Y:S05]  /*ce00*/  BSYNC.RECONVERGENT B1 ;  /* 0x0000000000017941 */ /* 0x000fea0003800200 */
.L_x_296:
[----:B------:R-:W-:Y:S01]  /*ce10*/  ISETP.NE.AND P0, PT, R249, RZ, PT ;  /* 0x000000fff900720c */ /* 0x000fe20003f05270 */
[----:B------:R-:W-:Y:S01]  /*ce20*/  FMUL R66, R3, R66 ;  /* 0x0000004203427220 */ /* 0x000fe20000400000 */
        /* <DEDUP_REMOVED lines=9> */
[----:B------:R-:W-:Y:S01]  /*cec0*/  F2FP.SATFINITE.E4M3.F32.PACK_AB_MERGE_C R75, R76, R75, RZ ;  /* 0x0000004b4c4b723e */ /* 0x000fe200048070ff */
[----:B------:R-:W-:Y:S01]  /*ced0*/  FMUL R64, R0, R64 ;  /* 0x0000004000407220 */ /* 0x000fe20000400000 */
[----:B------:R-:W-:Y:S01]  /*cee0*/  F2FP.SATFINITE.E4M3.F32.PACK_AB_MERGE_C R79, R80, R79, RZ ;  /* 0x0000004f504f723e */ /* 0x000fe200048070ff */
        /* <DEDUP_REMOVED lines=10> */
[----:B------:R-:W-:Y:S01]  /*cf90*/  USHF.L.U32 UR8, UR50, 0xd, URZ ;  /* 0x0000000d32087899 */ /* 0x000fe200080006ff */
[----:B------:R-:W-:Y:S01]  /*cfa0*/  F2FP.SATFINITE.E4M3.F32.PACK_AB_MERGE_C R16, R65, R64, R16 ;  /* 0x000000404110723e */ /* 0x000fe20004807010 */
[----:B------:R-:W-:Y:S01]  /*cfb0*/  FMUL R84, R23, R84 ;  /* 0x0000005417547220 */ /* 0x000fe20000400000 */
[----:B------:R-:W-:Y:S01]  /*cfc0*/  F2FP.SATFINITE.E4M3.F32.PACK_AB_MERGE_C R17, R70, R69, R17 ;  /* 0x000000454611723e */ /* 0x000fe20004807011 */
[----:B------:R-:W-:Y:S01]  /*cfd0*/  FMUL R87, R22, R87 ;  /* 0x0000005716577220 */ /* 0x000fe20000400000 */
[----:B------:R-:W-:Y:S01]  /*cfe0*/  F2FP.SATFINITE.E4M3.F32.PACK_AB_MERGE_C R18, R74, R18, R75 ;  /* 0x000000124a12723e */ /* 0x000fe2000480704b */
[----:B------:R-:W-:Y:S01]  /*cff0*/  FMUL R88, R27, R88 ;  /* 0x000000581b587220 */ /* 0x000fe20000400000 */
[----:B------:R-:W-:Y:S01]  /*d000*/  F2FP.SATFINITE.E4M3.F32.PACK_AB_MERGE_C R19, R78, R19, R79 ;  /* 0x000000134e13723e */ /* 0x000fe2000480704f */
[----:B------:R-:W-:Y:S01]  /*d010*/  FMUL R91, R26, R91 ;  /* 0x0000005b1a5b7220 */ /* 0x000fe20000400000 */
[----:B------:R-:W-:Y:S01]  /*d020*/  IADD3 R0, PT, PT, R246, UR8, RZ ;  /* 0x00000008f6007c10 */ /* 0x000fe2000fffe0ff */
[----:B------:R-:W-:Y:S01]  /*d030*/  FMUL R92, R31, R92 ;  /* 0x0000005c1f5c7220 */ /* 0x000fe20000400000 */
[----:B------:R-:W-:Y:S01]  /*d040*/  F2FP.SATFINITE.E4M3.F32.PACK_AB_MERGE_C R83, R84, R83, RZ ;  /* 0x000000535453723e */ /* 0x000fe200048070ff */
[----:B------:R-:W-:Y:S01]  /*d050*/  FMUL R95, R30, R95 ;  /* 0x0000005f1e5f7220 */ /* 0x000fe20000400000 */
[----:B------:R-:W-:Y:S01]  /*d060*/  F2FP.SATFINITE.E4M3.F32.PACK_AB_MERGE_C R87, R88, R87, RZ ;  /* 0x000000575857723e */ /* 0x000fe200048070ff */
[----:B------:R-:W-:Y:S01]  /*d070*/  FMUL R96, R35, R96 ;  /* 0x0000006023607220 */ /* 0x000fe20000400000 */
[----:B------:R-:W-:Y:S01]  /*d080*/  F2FP.SATFINITE.E4M3.F32.PACK_AB_MERGE_C R91, R92, R91, RZ ;  /* 0x0000005b5c5b723e */ /* 0x000fe200048070ff */
[----:B------:R-:W-:Y:S01]  /*d090*/  FMUL R13, R20, R85 ;  /* 0x00000055140d7220 */ /* 0x000fe20000400000 */
[----:B------:R-:W-:Y:S01]  /*d0a0*/  F2FP.SATFINITE.E4M3.F32.PACK_AB_MERGE_C R12, R82, R12, R83 ;  /* 0x0000000c520c723e */ /* 0x000fe20004807053 */
[----:B------:R1:W-:Y:S01]  /*d0b0*/  STS.128 [R246+UR8+0x4000], R16 ;  /* 0x00400010f6007988 */ /* 0x0003e20008000c08 */
[----:B------:R-:W-:Y:S01]  /*d0c0*/  F2FP.SATFINITE.E4M3.F32.PACK_AB_MERGE_C R95, R96, R95, RZ ;  /* 0x0000005f605f723e */ /* 0x000fe200048070ff */
[----:B------:R-:W-:Y:S01]  /*d0d0*/  FMUL R86, R21, R86 ;  /* 0x0000005615567220 */ /* 0x000fe20000400000 */
[----:B------:R-:W-:Y:S01]  /*d0e0*/  IADD3 R2, PT, PT, R0, 0x4000, RZ ;  /* 0x0000400000027810 */ /* 0x000fe20007ffe0ff */
[----:B------:R-:W-:Y:S01]  /*d0f0*/  FMUL R14, R24, R89 ;  /* 0x00000059180e7220 */ /* 0x000fe20000400000 */
[----:B------:R-:W-:Y:S01]  /*d100*/  FMUL R90, R25, R90 ;  /* 0x0000005a195a7220 */ /* 0x000fe20000400000 */
[----:B------:R-:W-:Y:S01]  /*d110*/  FMUL R15, R28, R93 ;  /* 0x0000005d1c0f7220 */ /* 0x000fe20000400000 */
[----:B------:R-:W-:Y:S01]  /*d120*/  F2FP.SATFINITE.E4M3.F32.PACK_AB_MERGE_C R13, R86, R13, R87 ;  /* 0x0000000d560d723e */ /* 0x000fe20004807057 */
[----:B------:R-:W-:Y:S01]  /*d130*/  FMUL R94, R29, R94 ;  /* 0x0000005e1d5e7220 */ /* 0x000fe20000400000 */
[----:B------:R-:W-:Y:S01]  /*d140*/  FMUL R99, R34, R99 ;  /* 0x0000006322637220 */ /* 0x000fe20000400000 */
[----:B------:R-:W-:Y:S01]  /*d150*/  F2FP.SATFINITE.E4M3.F32.PACK_AB_MERGE_C R14, R90, R14, R91 ;  /* 0x0000000e5a0e723e */ /* 0x000fe2000480705b */
[----:B------:R-:W-:Y:S01]  /*d160*/  FMUL R100, R39, R100 ;  /* 0x0000006427647220 */ /* 0x000fe20000400000 */
[----:B------:R-:W-:Y:S01]  /*d170*/  FMUL R103, R38, R103 ;  /* 0x0000006726677220 */ /* 0x000fe20000400000 */
[----:B------:R-:W-:Y:S01]  /*d180*/  FMUL R104, R43, R104 ;  /* 0x000000682b687220 */ /* 0x000fe20000400000 */
[----:B------:R-:W-:Y:S01]  /*d190*/  FMUL R107, R42, R107 ;  /* 0x0000006b2a6b7220 */ /* 0x000fe20000400000 */
[----:B------:R-:W-:Y:S01]  /*d1a0*/  FMUL R108, R47, R108 ;  /* 0x0000006c2f6c7220 */ /* 0x000fe20000400000 */
[----:B------:R-:W-:Y:S01]  /*d1b0*/  FMUL R111, R46, R111 ;  /* 0x0000006f2e6f7220 */ /* 0x000fe20000400000 */
[----:B------:R-:W-:Y:S01]  /*d1c0*/  FMUL R112, R51, R112 ;  /* 0x0000007033707220 */ /* 0x000fe20000400000 */
[----:B------:R-:W-:Y:S01]  /*d1d0*/  F2FP.SATFINITE.E4M3.F32.PACK_AB_MERGE_C R15, R94, R15, R95 ;  /* 0x0000000f5e0f723e */ /* 0x000fe2000480705f */
[--C-:B------:R-:W-:Y:S02]  /*d1e0*/  IMAD R3, R248, -0x10, R0.reuse ;  /* 0xfffffff0f8037824 */ /* 0x100fe400078e0200 */
[----:B------:R-:W-:Y:S01]  /*d1f0*/  FMUL R8, R32, R97 ;  /* 0x0000006120087220 */ /* 0x000fe20000400000 */
[----:B------:R-:W-:Y:S01]  /*d200*/  FMUL R98, R33, R98 ;  /* 0x0000006221627220 */ /* 0x000fe20000400000 */
[----:B------:R-:W-:Y:S01]  /*d210*/  FMUL R9, R36, R101 ;  /* 0x0000006524097220 */ /* 0x000fe20000400000 */
[----:B------:R-:W-:Y:S01]  /*d220*/  FMUL R102, R37, R102 ;  /* 0x0000006625667220 */ /* 0x000fe20000400000 */
[----:B------:R1:W-:Y:S01]  /*d230*/  STS.128 [R3+0x4010], R12 ;  /* 0x0040100c03007388 */ /* 0x0003e20000000c00 */
[----:B------:R-:W-:Y:S01]  /*d240*/  F2FP.SATFINITE.E4M3.F32.PACK_AB_MERGE_C R99, R100, R99, RZ ;  /* 0x000000636463723e */ /* 0x000fe200048070ff */
[----:B------:R-:W-:Y:S01]  /*d250*/  FMUL R10, R40, R105 ;  /* 0x00000069280a7220 */ /* 0x000fe20000400000 */
[----:B------:R-:W-:Y:S01]  /*d260*/  F2FP.SATFINITE.E4M3.F32.PACK_AB_MERGE_C R103, R104, R103, RZ ;  /* 0x000000676867723e */ /* 0x000fe200048070ff */
[----:B------:R-:W-:Y:S01]  /*d270*/  FMUL R106, R41, R106 ;  /* 0x0000006a296a7220 */ /* 0x000fe20000400000 */
[----:B------:R-:W-:Y:S01]  /*d280*/  F2FP.SATFINITE.E4M3.F32.PACK_AB_MERGE_C R107, R108, R107, RZ ;  /* 0x0000006b6c6b723e */ /* 0x000fe200048070ff */
[----:B------:R-:W-:Y:S01]  /*d290*/  FMUL R11, R44, R109 ;  /* 0x0000006d2c0b7220 */ /* 0x000fe20000400000 */
        /* <DEDUP_REMOVED lines=11> */
[----:B------:R-:W-:Y:S01]  /*d350*/  IMAD R0, R247, -0x10, R0 ;  /* 0xfffffff0f7007824 */ /* 0x000fe200078e0200 */
[----:B------:R-:W-:Y:S01]  /*d360*/  F2FP.SATFINITE.E4M3.F32.PACK_AB_MERGE_C R9, R102, R9, R103 ;  /* 0x000000096609723e */ /* 0x000fe20004807067 */
[----:B------:R-:W-:Y:S01]  /*d370*/  FMUL R4, R48, R113 ;  /* 0x0000007130047220 */ /* 0x000fe20000400000 */
[----:B------:R-:W-:Y:S01]  /*d380*/  F2FP.SATFINITE.E4M3.F32.PACK_AB_MERGE_C R10, R106, R10, R107 ;  /* 0x0000000a6a0a723e */ /* 0x000fe2000480706b */
[----:B------:R-:W-:Y:S01]  /*d390*/  FMUL R114, R49, R114 ;  /* 0x0000007231727220 */ /* 0x000fe20000400000 */
[----:B------:R-:W-:Y:S01]  /*d3a0*/  F2FP.SATFINITE.E4M3.F32.PACK_AB_MERGE_C R11, R110, R11, R111 ;  /* 0x0000000b6e0b723e */ /* 0x000fe2000480706f */
[----:B------:R-:W-:Y:S01]  /*d3b0*/  FMUL R5, R52, R117 ;  /* 0x0000007534057220 */ /* 0x000fe20000400000 */
[----:B------:R-:W-:Y:S01]  /*d3c0*/  FMUL R118, R53, R118 ;  /* 0x0000007635767220 */ /* 0x000fe20000400000 */
[----:B------:R-:W-:Y:S01]  /*d3d0*/  FMUL R6, R56, R121 ;  /* 0x0000007938067220 */ /* 0x000fe20000400000 */
[----:B------:R-:W-:Y:S01]  /*d3e0*/  FMUL R122, R57, R122 ;  /* 0x0000007a397a7220 */ /* 0x000fe20000400000 */
[----:B------:R1:W-:Y:S01]  /*d3f0*/  STS.128 [R0+0x4020], R8 ;  /* 0x0040200800007388 */ /* 0x0003e20000000c00 */
[----:B------:R-:W-:Y:S01]  /*d400*/  FMUL R7, R60, R125 ;  /* 0x0000007d3c077220 */ /* 0x000fe20000400000 */
[----:B------:R-:W-:Y:S01]  /*d410*/  FMUL R126, R61, R126 ;  /* 0x0000007e3d7e7220 */ /* 0x000fe20000400000 */
[----:B------:R-:W-:Y:S01]  /*d420*/  IMAD R2, R248, -0x10, R2 ;  /* 0xfffffff0f8027824 */ /* 0x000fe200078e0202 */
[----:B------:R-:W-:Y:S01]  /*d430*/  F2FP.SATFINITE.E4M3.F32.PACK_AB_MERGE_C R115, R116, R115, RZ ;  /* 0x000000737473723e */ /* 0x000fe200048070ff */
[----:B------:R-:W-:Y:S05]  /*d440*/  WARPSYNC.ALL ;  /* 0x0000000000007948 */ /* 0x000fea0003800000 */
[----:B------:R-:W-:Y:S01]  /*d450*/  F2FP.SATFINITE.E4M3.F32.PACK_AB_MERGE_C R119, R120, R119, RZ ;  /* 0x000000777877723e */ /* 0x000fe200048070ff */
[----:B------:R-:W-:Y:S01]  /*d460*/  BSSY.RECONVERGENT B0, `(.L_x_299) ;  /* 0x000001e000007945 */ /* 0x000fe20003800200 */
[----:B------:R-:W-:Y:S02]  /*d470*/  F2FP.SATFINITE.E4M3.F32.PACK_AB_MERGE_C R123, R124, R123, RZ ;  /* 0x0000007b7c7b723e */ /* 0x000fe400048070ff */
[----:B------:R-:W-:Y:S02]  /*d480*/  F2FP.SATFINITE.E4M3.F32.PACK_AB_MERGE_C R127, R128, R127, RZ ;  /* 0x0000007f807f723e */ /* 0x000fe400048070ff */
[----:B------:R-:W-:Y:S02]  /*d490*/  F2FP.SATFINITE.E4M3.F32.PACK_AB_MERGE_C R4, R114, R4, R115 ;  /* 0x000000047204723e */ /* 0x000fe40004807073 */
[----:B------:R-:W-:Y:S02]  /*d4a0*/  F2FP.SATFINITE.E4M3.F32.PACK_AB_MERGE_C R5, R118, R5, R119 ;  /* 0x000000057605723e */ /* 0x000fe40004807077 */
[----:B------:R-:W-:Y:S02]  /*d4b0*/  F2FP.SATFINITE.E4M3.F32.PACK_AB_MERGE_C R6, R122, R6, R123 ;  /* 0x000000067a06723e */ /* 0x000fe4000480707b */
[----:B------:R-:W-:Y:S02]  /*d4c0*/  F2FP.SATFINITE.E4M3.F32.PACK_AB_MERGE_C R7, R126, R7, R127 ;  /* 0x000000077e07723e */ /* 0x000fe4000480707f */
[----:B------:R-:W-:Y:S05]  /*d4d0*/  LEA R2, R245, R2, 0x4 ;  /* 0x00000002f5027211 */ /* 0x000fea00078e20ff */
[----:B------:R1:W-:Y:S01]  /*d4e0*/  STS.128 [R2+0x10], R4 ;  /* 0x0000100402007388 */ /* 0x0003e20000000c00 */
[----:B------:R-:W-:Y:S01]  /*d4f0*/  @!PT LDS RZ, [RZ] ;  /* 0x00000000fffff984 */ /* 0x000fe20000000800 */
[----:B------:R-:W-:Y:S01]  /*d500*/  @!PT LDS RZ, [RZ] ;  /* 0x00000000fffff984 */ /* 0x000fe20000000800 */
[----:B------:R-:W-:Y:S01]  /*d510*/  @!PT LDS RZ, [RZ] ;  /* 0x00000000fffff984 */ /* 0x000fe20000000800 */
[----:B------:R-:W-:Y:S01]  /*d520*/  @!PT LDS RZ, [RZ] ;  /* 0x00000000fffff984 */ /* 0x000fe20000000800 */
[----:B------:R2:W-:Y:S07]  /*d530*/  MEMBAR.ALL.CTA ;  /* 0x0000000000007992 */ /* 0x0005ee0000008000 */
[----:B--2---:R-:W2:Y:S02]  /*d540*/  FENCE.VIEW.ASYNC.S ;  /* 0x00000000000073c6 */ /* 0x004ea40000000000 */
[----:B--2---:R-:W-:Y:S06]  /*d550*/  BAR.SYNC.DEFER_BLOCKING 0x1, 0x80 ;  /* 0x0042000000007b1d */ /* 0x004fec0000010000 */
[----:B------:R-:W-:Y:S05]  /*d560*/  @P0 BRA `(.L_x_300) ;  /* 0x0000000000340947 */ /* 0x000fea0003800000 */
[----:B------:R-:W-:Y:S01]  /*d570*/  UIADD3 UR10, UP0, UPT, UR54, 0x680, URZ ;  /* 0x00000680360a7890 */ /* 0x000fe2000ff1e0ff */
[----:B------:R-:W-:Y:S01]  /*d580*/  R2UR UR6, R237 ;  /* 0x00000000ed0672ca */ /* 0x000fe200000e0000 */
[----:B------:R-:W-:Y:S01]  /*d590*/  UIADD3 UR4, UPT, UPT, UR44, 0x4200, UR8 ;  /* 0x000042002c047890 */ /* 0x000fe2000fffe008 */
[----:B------:R-:W-:Y:S01]  /*d5a0*/  PLOP3.LUT P0, PT, PT, PT, PT, 0x80, 0x8 ;  /* 0x000000000008781c */ /* 0x000fe20003f0f070 */
[----:B------:R-:W-:Y:S01]  /*d5b0*/  UIADD3.X UR11, UPT, UPT, URZ, UR55, URZ, UP0, !UPT ;  /* 0x00000037ff0b7290 */ /* 0x000fe200087fe4ff */
[----:B------:R-:W-:Y:S11]  /*d5c0*/  IMAD.IADD R130, R238, 0x1, R130 ;  /* 0x00000001ee827824 */ /* 0x000ff600078e0282 */
.L_x_301:
[----:B------:R-:W-:Y:S02]  /*d5d0*/  PLOP3.LUT P1, PT, P1, P0, PT, 0xf2, 0x2f ;  /* 0x00000000002f781c */ /* 0x000fe40000f21e72 */
[----:B------:R-:W-:Y:S01]  /*d5e0*/  @P0 R2UR P1, UR5, R130 ;  /* 0x00000000820502ca */ /* 0x000fe20000020000 */
[----:B------:R-:W-:Y:S07]  /*d5f0*/  UMOV UR7, UR36 ;  /* 0x0000002400077c82 */ /* 0x000fee0008000000 */
[----:B------:R-:W-:Y:S05]  /*d600*/  @P0 PLOP3.LUT P0, PT, P1, PT, PT, 0x80, 0x8 ;  /* 0x000000000008081c */ /* 0x000fea0000f0f070 */
[----:B------:R2:W-:Y:S08]  /*d610*/  UTMASTG.3D [UR4], [UR10] ;  /* 0x000000040a0073b5 */ /* 0x0005f00008010000 */
[----:B--2---:R-:W-:Y:S05]  /*d620*/  @P0 BRA.U.ANY `(.L_x_301) ;  /* 0xfffffffd00e80947 */ /* 0x004fea000393ffff */
[----:B------:R0:W-:Y:S02]  /*d630*/  UTMACMDFLUSH ;  /* 0x00000000000079b7 */ /* 0x0001e40000000000 */
.L_x_300:
[----:B------:R-:W-:Y:S05]  /*d640*/  BSYNC.RECONVERGENT B0 ;  /* 0x0000000000007941 */ /* 0x000fea0003800200 */
.L_x_299:
[----:B------:R-:W-:Y:S01]  /*d650*/  UIADD3 UR50, UPT, UPT, UR50, 0x1, URZ ;  /* 0x0000000132327890 */ /* 0x000fe2000fffe0ff */
[----:B------:R-:W-:Y:S01]  /*d660*/  ISETP.NE.AND P0, PT, R249, RZ, PT ;  /* 0x000000fff900720c */ /* 0x000fe20003f05270 */
[----:B------:R-:W-:Y:S02]  /*d670*/  BSSY.RECONVERGENT B0, `(.L_x_302) ;  /* 0x0000005000007945 */ /* 0x000fe40003800200 */
[----:B------:R-:W-:Y:S04]  /*d680*/  UISETP.NE.AND UP0, UPT, UR50, 0x2, UPT ;  /* 0x000000023200788c */ /* 0x000fe8000bf05270 */
[----:B------:R-:W-:Y:S06]  /*d690*/  USEL UR50, UR50, URZ, UP0 ;  /* 0x000000ff32327287 */ /* 0x000fec0008000000 */
[----:B------:R-:W-:Y:S05]  /*d6a0*/  @P0 BRA `(.L_x_303) ;  /* 0x0000000000040947 */ /* 0x000fea0003800000 */
[----:B------:R-:W-:Y:S04]  /*d6b0*/  DEPBAR.LE SB0, 0x1 ;  /* 0x000080400000791a */ /* 0x000fe80000000000 */
.L_x_303:
[----:B------:R-:W-:Y:S05]  /*d6c0*/  BSYNC.RECONVERGENT B0 ;  /* 0x0000000000007941 */ /* 0x000fea0003800200 */
.L_x_302:
[----:B------:R-:W-:Y:S01]  /*d6d0*/  BAR.SYNC.DEFER_BLOCKING 0x1, 0x80 ;  /* 0x0042000000007b1d */ /* 0x000fe20000010000 */
[C---:B------:R-:W-:Y:S01]  /*d6e0*/  LOP3.LUT P0, RZ, R251.reuse, 0x4, RZ, 0xc0, !PT ;  /* 0x00000004fbff7812 */ /* 0x040fe2000780c0ff */
[----:B------:R-:W-:Y:S01]  /*d6f0*/  IMAD.MOV.U32 R130, RZ, RZ, 0x40 ;  /* 0x00000040ff827424 */ /* 0x000fe200078e00ff */
[C---:B------:R-:W-:Y:S02]  /*d700*/  LOP3.LUT P1, RZ, R251.reuse, 0x10, RZ, 0xc0, !PT ;  /* 0x00000010fbff7812 */ /* 0x040fe4000782c0ff */
[----:B------:R-:W-:Y:S02]  /*d710*/  LOP3.LUT P3, RZ, R251, 0x2, RZ, 0xc0, !PT ;  /* 0x00000002fbff7812 */ /* 0x000fe4000786c0ff */
[----:B------:R-:W-:Y:S02]  /*d720*/  PLOP3.LUT P2, PT, P1, P0, PT, 0xf8, 0x8f ;  /* 0x00000000008f781c */ /* 0x000fe40000f41f70 */
[----:B------:R-:W-:Y:S02]  /*d730*/  SEL R241, R241, 0x1, P1 ;  /* 0x00000001f1f17807 */ /* 0x000fe40000800000 */
[----:B------:R-:W-:Y:S02]  /*d740*/  LOP3.LUT R251, R251, 0xfffffffb, RZ, 0xc0, !PT ;  /* 0xfffffffbfbfb7812 */ /* 0x000fe400078ec0ff */
[----:B------:R-:W-:Y:S07]  /*d750*/  PLOP3.LUT P1, PT, PT, PT, PT, 0x8, 0x80 ;  /* 0x000000000080781c */ /* 0x000fee0003f2e170 */
[----:B-1----:R-:W-:Y:S02]  /*d760*/  @!P2 LEA R2, R243, UR44, 0x3 ;  /* 0x0000002cf302ac11 */ /* 0x002fe4000f8e18ff */
[----:B------:R-:W-:Y:S04]  /*d770*/  @!P2 SHF.L.U32 R0, R242, 0x1f, RZ ;  /* 0x0000001ff200a819 */ /* 0x000fe800000006ff */
[----:B------:R-:W1:Y:S02]  /*d780*/  @!P2 SYNCS.PHASECHK.TRANS64.TRYWAIT P0, [R2+URZ+0xc0], R0 ;  /* 0x0000c0000200a5a7 */ /* 0x000e6400080011ff */
[----:B-1----:R-:W-:Y:S02]  /*d790*/  @!P2 SEL R241, RZ, 0x1, !P0 ;  /* 0x00000001fff1a807 */ /* 0x002fe40004000000 */
[----:B------:R-:W-:Y:S11]  /*d7a0*/  PLOP3.LUT P0, PT, PT, PT, PT, 0x80, 0x8 ;  /* 0x000000000008781c */ /* 0x000ff60003f0f070 */
[----:B------:R-:W-:Y:S02]  /*d7b0*/  @!UPT UIADD3 URZ, UPT, UPT, URZ, URZ, URZ ;  /* 0x000000fffffff290 */ /* 0x000fe4000fffe0ff */
[----:B------:R-:W-:Y:S01]  /*d7c0*/  @P0 LOP3.LUT R251, R251, 0x4, RZ, 0xfc, !PT ;  /* 0x00000004fbfb0812 */ /* 0x000fe200078efcff */
[----:B------:R-:W-:Y:S06]  /*d7d0*/  @P3 BRA `(.L_x_304) ;  /* 0xffffff8000a43947 */ /* 0x000fec000383ffff */
[----:B------:R-:W-:Y:S01]  /*d7e0*/  LOP3.LUT P0, RZ, R234, 0x1, RZ, 0xc0, !PT ;  /* 0x00000001eaff7812 */ /* 0x000fe2000780c0ff */
[----:B------:R-:W-:Y:S01]  /*d7f0*/  UISETP.NE.AND UP0, UPT, UR56, 0x2, UPT ;  /* 0x000000023800788c */ /* 0x000fe2000bf05270 */
[----:B------:R-:W-:Y:S01]  /*d800*/  IMAD.MOV.U32 R243, RZ, RZ, R239 ;  /* 0x000000fffff37224 */ /* 0x000fe200078e00ef */
[----:B------:R-:W-:Y:S01]  /*d810*/  UIADD3 UR5, UPT, UPT, UR47, UR39, URZ ;  /* 0x000000272f057290 */ /* 0x000fe2000fffe0ff */
[----:B------:R-:W-:Y:S01]  /*d820*/  IMAD.MOV.U32 R242, RZ, RZ, R240 ;  /* 0x000000fffff27224 */ /* 0x000fe200078e00f0 */
[----:B------:R-:W-:Y:S02]  /*d830*/  UIADD3 UR4, UPT, UPT, UR48, UR40, URZ ;  /* 0x0000002830047290 */ /* 0x000fe4000fffe0ff */
[----:B------:R-:W-:Y:S02]  /*d840*/  USEL UR6, URZ, 0x1, UP0 ;  /* 0x00000001ff067887 */ /* 0x000fe40008000000 */
[----:B------:R-:W-:Y:S01]  /*d850*/  USEL UR56, UR56, URZ, UP0 ;  /* 0x000000ff38387287 */ /* 0x000fe20008000000 */
[----:B------:R-:W-:Y:S01]  /*d860*/  MOV R238, UR5 ;  /* 0x0000000500ee7c02 */ /* 0x000fe20008000f00 */
[----:B------:R-:W-:Y:S01]  /*d870*/  ULOP3.LUT UR51, UR51, UR6, URZ, 0x3c, !UPT ;  /* 0x0000000633337292 */ /* 0x000fe2000f8e3cff */
[----:B------:R-:W-:Y:S01]  /*d880*/  MOV R237, UR4 ;  /* 0x0000000400ed7c02 */ /* 0x000fe20008000f00 */
[----:B------:R-:W-:Y:S01]  /*d890*/  UMOV UR36, UR49 ;  /* 0x0000003100247c82 */ /* 0x000fe20008000000 */
[----:B------:R-:W-:Y:S09]  /*d8a0*/  @P0 BRA `(.L_x_305) ;  /* 0xffffff7000dc0947 */ /* 0x000ff2000383ffff */
[----:B------:R-:W-:Y:S05]  /*d8b0*/  EXIT ;  /* 0x000000000000794d */ /* 0x000fea0003800000 */
.L_x_20:
[----:B---3--:R3:W4:Y:S02]  /*d8c0*/  SYNCS.PHASECHK.TRANS64.TRYWAIT P0, [R2+URZ+0x160], R3 ;  /* 0x00016003020075a7 */ /* 0x00872400080011ff */
[----:B----4-:R-:W-:Y:S05]  /*d8d0*/  @!P0 NANOSLEEP.SYNCS 0x989680 ;  /* 0x009896800000895d */ /* 0x010fea0003900000 */
[----:B------:R-:W4:Y:S02]  /*d8e0*/  @!P0 SYNCS.PHASECHK.TRANS64 P0, [R2+URZ+0x160], R3 ;  /* 0x00016003020085a7 */ /* 0x000f2400080010ff */
[----:B----4-:R-:W-:Y:S05]  /*d8f0*/  @!P0 BRA `(.L_x_20) ;  /* 0xfffffffc00f08947 */ /* 0x010fea000383ffff */
[----:B------:R-:W-:Y:S05]  /*d900*/  BRA `(.L_x_306) ;  /* 0xffffff3c00747947 */ /* 0x000fea000383ffff */
.L_x_23:
[----:B--2---:R-:W-:-:S07]  /*d910*/  MOV R2, UR33 ;  /* 0x0000002100027c02 */ /* 0x004fce0008000f00 */
.L_x_307:
[----:B--2---:R2:W3:Y:S02]  /*d920*/  SYNCS.PHASECHK.TRANS64.TRYWAIT P0, [R2+URZ+0x60], R4 ;  /* 0x00006004020075a7 */ /* 0x0044e400080011ff */
[----:B---3--:R-:W-:Y:S05]  /*d930*/  @!P0 NANOSLEEP.SYNCS 0x989680 ;  /* 0x009896800000895d */ /* 0x008fea0003900000 */
[----:B------:R-:W3:Y:S02]  /*d940*/  @!P0 SYNCS.PHASECHK.TRANS64 P0, [R2+URZ+0x60], R4 ;  /* 0x00006004020085a7 */ /* 0x000ee400080010ff */
[----:B---3--:R-:W-:Y:S05]  /*d950*/  @!P0 BRA `(.L_x_307) ;  /* 0xfffffffc00f08947 */ /* 0x008fea000383ffff */
[----:B------:R-:W-:Y:S05]  /*d960*/  BRA `(.L_x_22) ;  /* 0xffffff3c00c47947 */ /* 0x000fea000383ffff */
.L_x_29:
[----:B-1----:R-:W-:-:S07]  /*d970*/  MOV R2, UR17 ;  /* 0x0000001100027c02 */ /* 0x002fce0008000f00 */
.L_x_308:
[----:B-1----:R1:W2:Y:S02]  /*d980*/  SYNCS.PHASECHK.TRANS64.TRYWAIT P0, [R2+URZ+0x60], R4 ;  /* 0x00006004020075a7 */ /* 0x0022a400080011ff */
[----:B--2---:R-:W-:Y:S05]  /*d990*/  @!P0 NANOSLEEP.SYNCS 0x989680 ;  /* 0x009896800000895d */ /* 0x004fea0003900000 */
[----:B------:R-:W2:Y:S02]  /*d9a0*/  @!P0 SYNCS.PHASECHK.TRANS64 P0, [R2+URZ+0x60], R4 ;  /* 0x00006004020085a7 */ /* 0x000ea400080010ff */
[----:B--2---:R-:W-:Y:S05]  /*d9b0*/  @!P0 BRA `(.L_x_308) ;  /* 0xfffffffc00f08947 */ /* 0x004fea000383ffff */
[----:B------:R-:W-:Y:S05]  /*d9c0*/  BRA `(.L_x_28) ;  /* 0xffffff40006c7947 */ /* 0x000fea000383ffff */
.L_x_33:
[----:B-1----:R1:W2:Y:S02]  /*d9d0*/  SYNCS.PHASECHK.TRANS64.TRYWAIT P0, [R2+URZ+0xf0], R3 ;  /* 0x0000f003020075a7 */ /* 0x0022a400080011ff */
[----:B--2---:R-:W-:Y:S05]  /*d9e0*/  @!P0 NANOSLEEP.SYNCS 0x989680 ;  /* 0x009896800000895d */ /* 0x004fea0003900000 */
[----:B------:R-:W2:Y:S02]  /*d9f0*/  @!P0 SYNCS.PHASECHK.TRANS64 P0, [R2+URZ+0xf0], R3 ;  /* 0x0000f003020085a7 */ /* 0x000ea400080010ff */
[----:B--2---:R-:W-:Y:S05]  /*da00*/  @!P0 BRA `(.L_x_33) ;  /* 0xfffffffc00f08947 */ /* 0x004fea000383ffff */
[----:B------:R-:W-:Y:S05]  /*da10*/  BRA `(.L_x_309) ;  /* 0xffffff4000f87947 */ /* 0x000fea000383ffff */
.L_x_37:
[----:B------:R-:W-:-:S07]  /*da20*/  MOV R0, UR5 ;  /* 0x0000000500007c02 */ /* 0x000fce0008000f00 */
.L_x_310:
[----:B-1----:R1:W2:Y:S02]  /*da30*/  SYNCS.PHASECHK.TRANS64.TRYWAIT P0, [R0+URZ], R2 ;  /* 0x00000002000075a7 */ /* 0x0022a400080011ff */
[----:B--2---:R-:W-:Y:S05]  /*da40*/  @!P0 NANOSLEEP.SYNCS 0x989680 ;  /* 0x009896800000895d */ /* 0x004fea0003900000 */
[----:B------:R-:W2:Y:S02]  /*da50*/  @!P0 SYNCS.PHASECHK.TRANS64 P0, [R0+URZ], R2 ;  /* 0x00000002000085a7 */ /* 0x000ea400080010ff */
[----:B--2---:R-:W-:Y:S05]  /*da60*/  @!P0 BRA `(.L_x_310) ;  /* 0xfffffffc00f08947 */ /* 0x004fea000383ffff */
[----:B------:R-:W-:Y:S05]  /*da70*/  BRA `(.L_x_311) ;  /* 0xffffff4800647947 */ /* 0x000fea000383ffff */
.L_x_38:
[----:B------:R-:W-:-:S07]  /*da80*/  MOV R0, UR5 ;  /* 0x0000000500007c02 */ /* 0x000fce0008000f00 */
.L_x_312:
[----:B-1----:R1:W2:Y:S02]  /*da90*/  SYNCS.PHASECHK.TRANS64.TRYWAIT P0, [R0+URZ], R3 ;  /* 0x00000003000075a7 */ /* 0x0022a400080011ff */
[----:B--2---:R-:W-:Y:S05]  /*daa0*/  @!P0 NANOSLEEP.SYNCS 0x989680 ;  /* 0x009896800000895d */ /* 0x004fea0003900000 */
[----:B------:R-:W2:Y:S02]  /*dab0*/  @!P0 SYNCS.PHASECHK.TRANS64 P0, [R0+URZ], R3 ;  /* 0x00000003000085a7 */ /* 0x000ea400080010ff */
[----:B--2---:R-:W-:Y:S05]  /*dac0*/  @!P0 BRA `(.L_x_312) ;  /* 0xfffffffc00f08947 */ /* 0x004fea000383ffff */
[----:B------:R-:W-:Y:S05]  /*dad0*/  BRA `(.L_x_313) ;  /* 0xffffff4800707947 */ /* 0x000fea000383ffff */
.L_x_39:
[----:B------:R-:W-:-:S07]  /*dae0*/  MOV R0, UR5 ;  /* 0x0000000500007c02 */ /* 0x000fce0008000f00 */
.L_x_314:
[----:B-1----:R1:W2:Y:S02]  /*daf0*/  SYNCS.PHASECHK.TRANS64.TRYWAIT P0, [R0+URZ], R3 ;  /* 0x00000003000075a7 */ /* 0x0022a400080011ff */
[----:B--2---:R-:W-:Y:S05]  /*db00*/  @!P0 NANOSLEEP.SYNCS 0x989680 ;  /* 0x009896800000895d */ /* 0x004fea0003900000 */
[----:B------:R-:W2:Y:S02]  /*db10*/  @!P0 SYNCS.PHASECHK.TRANS64 P0, [R0+URZ], R3 ;  /* 0x00000003000085a7 */ /* 0x000ea400080010ff */
[----:B--2---:R-:W-:Y:S05]  /*db20*/  @!P0 BRA `(.L_x_314) ;  /* 0xfffffffc00f08947 */ /* 0x004fea000383ffff */
[----:B------:R-:W-:Y:S05]  /*db30*/  BRA `(.L_x_315) ;  /* 0xffffff48007c7947 */ /* 0x000fea000383ffff */
.L_x_40:
[----:B------:R-:W-:-:S07]  /*db40*/  MOV R0, UR5 ;  /* 0x0000000500007c02 */ /* 0x000fce0008000f00 */
.L_x_316:
[----:B-1----:R1:W2:Y:S02]  /*db50*/  SYNCS.PHASECHK.TRANS64.TRYWAIT P0, [R0+URZ], R3 ;  /* 0x00000003000075a7 */ /* 0x0022a400080011ff */
[----:B--2---:R-:W-:Y:S05]  /*db60*/  @!P0 NANOSLEEP.SYNCS 0x989680 ;  /* 0x009896800000895d */ /* 0x004fea0003900000 */
[----:B------:R-:W2:Y:S02]  /*db70*/  @!P0 SYNCS.PHASECHK.TRANS64 P0, [R0+URZ], R3 ;  /* 0x00000003000085a7 */ /* 0x000ea400080010ff */
[----:B--2---:R-:W-:Y:S05]  /*db80*/  @!P0 BRA `(.L_x_316) ;  /* 0xfffffffc00f08947 */ /* 0x004fea000383ffff */
[----:B------:R-:W-:Y:S05]  /*db90*/  BRA `(.L_x_317) ;  /* 0xffffff4800887947 */ /* 0x000fea000383ffff */
.L_x_41:
[----:B------:R-:W-:-:S07]  /*dba0*/  MOV R0, UR5 ;  /* 0x0000000500007c02 */ /* 0x000fce0008000f00 */
.L_x_318:
[----:B-1----:R1:W2:Y:S02]  /*dbb0*/  SYNCS.PHASECHK.TRANS64.TRYWAIT P0, [R0+URZ], R3 ;  /* 0x00000003000075a7 */ /* 0x0022a400080011ff */
[----:B--2---:R-:W-:Y:S05]  /*dbc0*/  @!P0 NANOSLEEP.SYNCS 0x989680 ;  /* 0x009896800000895d */ /* 0x004fea0003900000 */
[----:B------:R-:W2:Y:S02]  /*dbd0*/  @!P0 SYNCS.PHASECHK.TRANS64 P0, [R0+URZ], R3 ;  /* 0x00000003000085a7 */ /* 0x000ea400080010ff */
[----:B--2---:R-:W-:Y:S05]  /*dbe0*/  @!P0 BRA `(.L_x_318) ;  /* 0xfffffffc00f08947 */ /* 0x004fea000383ffff */
[----:B------:R-:W-:Y:S05]  /*dbf0*/  BRA `(.L_x_319) ;  /* 0xffffff4800947947 */ /* 0x000fea000383ffff */
.L_x_42:
[----:B------:R-:W-:-:S07]  /*dc00*/  MOV R0, UR5 ;  /* 0x0000000500007c02 */ /* 0x000fce0008000f00 */
.L_x_320:
[----:B-1----:R1:W2:Y:S02]  /*dc10*/  SYNCS.PHASECHK.TRANS64.TRYWAIT P0, [R0+URZ], R3 ;  /* 0x00000003000075a7 */ /* 0x0022a400080011ff */
[----:B--2---:R-:W-:Y:S05]  /*dc20*/  @!P0 NANOSLEEP.SYNCS 0x989680 ;  /* 0x009896800000895d */ /* 0x004fea0003900000 */
[----:B------:R-:W2:Y:S02]  /*dc30*/  @!P0 SYNCS.PHASECHK.TRANS64 P0, [R0+URZ], R3 ;  /* 0x00000003000085a7 */ /* 0x000ea400080010ff */
[----:B--2---:R-:W-:Y:S05]  /*dc40*/  @!P0 BRA `(.L_x_320) ;  /* 0xfffffffc00f08947 */ /* 0x004fea000383ffff */
[----:B------:R-:W-:Y:S05]  /*dc50*/  BRA `(.L_x_321) ;  /* 0xffffff4800a07947 */ /* 0x000fea000383ffff */
.L_x_43:
[----:B------:R-:W-:-:S07]  /*dc60*/  MOV R0, UR5 ;  /* 0x0000000500007c02 */ /* 0x000fce0008000f00 */
.L_x_322:
[----:B-1----:R1:W2:Y:S02]  /*dc70*/  SYNCS.PHASECHK.TRANS64.TRYWAIT P0, [R0+URZ], R3 ;  /* 0x00000003000075a7 */ /* 0x0022a400080011ff */
[----:B--2---:R-:W-:Y:S05]  /*dc80*/  @!P0 NANOSLEEP.SYNCS 0x989680 ;  /* 0x009896800000895d */ /* 0x004fea0003900000 */
[----:B------:R-:W2:Y:S02]  /*dc90*/  @!P0 SYNCS.PHASECHK.TRANS64 P0, [R0+URZ], R3 ;  /* 0x00000003000085a7 */ /* 0x000ea400080010ff */
[----:B--2---:R-:W-:Y:S05]  /*dca0*/  @!P0 BRA `(.L_x_322) ;  /* 0xfffffffc00f08947 */ /* 0x004fea000383ffff */
[----:B------:R-:W-:Y:S05]  /*dcb0*/  BRA `(.L_x_323) ;  /* 0xffffff4800ac7947 */ /* 0x000fea000383ffff */
.L_x_44:
[----:B------:R-:W-:-:S07]  /*dcc0*/  MOV R0, UR5 ;  /* 0x0000000500007c02 */ /* 0x000fce0008000f00 */
.L_x_324:
[----:B-1----:R1:W2:Y:S02]  /*dcd0*/  SYNCS.PHASECHK.TRANS64.TRYWAIT P0, [R0+URZ], R3 ;  /* 0x00000003000075a7 */ /* 0x0022a400080011ff */
[----:B--2---:R-:W-:Y:S05]  /*dce0*/  @!P0 NANOSLEEP.SYNCS 0x989680 ;  /* 0x009896800000895d */ /* 0x004fea0003900000 */
[----:B------:R-:W2:Y:S02]  /*dcf0*/  @!P0 SYNCS.PHASECHK.TRANS64 P0, [R0+URZ], R3 ;  /* 0x00000003000085a7 */ /* 0x000ea400080010ff */
[----:B--2---:R-:W-:Y:S05]  /*dd00*/  @!P0 BRA `(.L_x_324) ;  /* 0xfffffffc00f08947 */ /* 0x004fea000383ffff */
[----:B------:R-:W-:Y:S05]  /*dd10*/  BRA `(.L_x_325) ;  /* 0xffffff4800b87947 */ /* 0x000fea000383ffff */
.L_x_45:
[----:B------:R-:W-:-:S07]  /*dd20*/  MOV R0, UR5 ;  /* 0x0000000500007c02 */ /* 0x000fce0008000f00 */
.L_x_326:
[----:B-1----:R1:W2:Y:S02]  /*dd30*/  SYNCS.PHASECHK.TRANS64.TRYWAIT P0, [R0+URZ], R3 ;  /* 0x00000003000075a7 */ /* 0x0022a400080011ff */
[----:B--2---:R-:W-:Y:S05]  /*dd40*/  @!P0 NANOSLEEP.SYNCS 0x989680 ;  /* 0x009896800000895d */ /* 0x004fea0003900000 */
[----:B------:R-:W2:Y:S02]  /*dd50*/  @!P0 SYNCS.PHASECHK.TRANS64 P0, [R0+URZ], R3 ;  /* 0x00000003000085a7 */ /* 0x000ea400080010ff */
[----:B--2---:R-:W-:Y:S05]  /*dd60*/  @!P0 BRA `(.L_x_326) ;  /* 0xfffffffc00f08947 */ /* 0x004fea000383ffff */
[----:B------:R-:W-:Y:S05]  /*dd70*/  BRA `(.L_x_327) ;  /* 0xffffff4800c47947 */ /* 0x000fea000383ffff */
.L_x_46:
[----:B------:R-:W-:-:S07]  /*dd80*/  MOV R0, UR5 ;  /* 0x0000000500007c02 */ /* 0x000fce0008000f00 */
.L_x_328:
[----:B-1----:R1:W2:Y:S02]  /*dd90*/  SYNCS.PHASECHK.TRANS64.TRYWAIT P0, [R0+URZ], R3 ;  /* 0x00000003000075a7 */ /* 0x0022a400080011ff */
[----:B--2---:R-:W-:Y:S05]  /*dda0*/  @!P0 NANOSLEEP.SYNCS 0x989680 ;  /* 0x009896800000895d */ /* 0x004fea0003900000 */
[----:B------:R-:W2:Y:S02]  /*ddb0*/  @!P0 SYNCS.PHASECHK.TRANS64 P0, [R0+URZ], R3 ;  /* 0x00000003000085a7 */ /* 0x000ea400080010ff */
[----:B--2---:R-:W-:Y:S05]  /*ddc0*/  @!P0 BRA `(.L_x_328) ;  /* 0xfffffffc00f08947 */ /* 0x004fea000383ffff */
[----:B------:R-:W-:Y:S05]  /*ddd0*/  BRA `(.L_x_329) ;  /* 0xffffff4800d07947 */ /* 0x000fea000383ffff */
.L_x_47:
[----:B------:R-:W-:-:S07]  /*dde0*/  MOV R0, UR5 ;  /* 0x0000000500007c02 */ /* 0x000fce0008000f00 */
.L_x_330:
[----:B-1----:R1:W2:Y:S02]  /*ddf0*/  SYNCS.PHASECHK.TRANS64.TRYWAIT P0, [R0+URZ], R3 ;  /* 0x00000003000075a7 */ /* 0x0022a400080011ff */
[----:B--2---:R-:W-:Y:S05]  /*de00*/  @!P0 NANOSLEEP.SYNCS 0x989680 ;  /* 0x009896800000895d */ /* 0x004fea0003900000 */
[----:B------:R-:W2:Y:S02]  /*de10*/  @!P0 SYNCS.PHASECHK.TRANS64 P0, [R0+URZ], R3 ;  /* 0x00000003000085a7 */ /* 0x000ea400080010ff */
[----:B--2---:R-:W-:Y:S05]  /*de20*/  @!P0 BRA `(.L_x_330) ;  /* 0xfffffffc00f08947 */ /* 0x004fea000383ffff */
[----:B------:R-:W-:Y:S05]  /*de30*/  BRA `(.L_x_331) ;  /* 0xffffff4800dc7947 */ /* 0x000fea000383ffff */
.L_x_50:
[----:B--2---:R2:W3:Y:S02]  /*de40*/  SYNCS.PHASECHK.TRANS64.TRYWAIT P0, [R0+URZ+0x150], R4 ;  /* 0x00015004000075a7 */ /* 0x0044e400080011ff */
[----:B---3--:R-:W-:Y:S05]  /*de50*/  @!P0 NANOSLEEP.SYNCS 0x989680 ;  /* 0x009896800000895d */ /* 0x008fea0003900000 */
[----:B------:R-:W3:Y:S02]  /*de60*/  @!P0 SYNCS.PHASECHK.TRANS64 P0, [R0+URZ+0x150], R4 ;  /* 0x00015004000085a7 */ /* 0x000ee400080010ff */
[----:B---3--:R-:W-:Y:S05]  /*de70*/  @!P0 BRA `(.L_x_50) ;  /* 0xfffffffc00f08947 */ /* 0x008fea000383ffff */
[----:B------:R-:W-:Y:S05]  /*de80*/  BRA `(.L_x_332) ;  /* 0xffffff4c00387947 */ /* 0x000fea000383ffff */
.L_x_51:
[----:B------:R-:W-:-:S07]  /*de90*/  MOV R0, UR5 ;  /* 0x0000000500007c02 */ /* 0x000fce0008000f00 */
.L_x_333:
[----:B--2---:R2:W3:Y:S02]  /*dea0*/  SYNCS.PHASECHK.TRANS64.TRYWAIT P0, [R0+URZ+0x100], R5 ;  /* 0x00010005000075a7 */ /* 0x0044e400080011ff */
[----:B---3--:R-:W-:Y:S05]  /*deb0*/  @!P0 NANOSLEEP.SYNCS 0x989680 ;  /* 0x009896800000895d */ /* 0x008fea0003900000 */
[----:B------:R-:W3:Y:S02]  /*dec0*/  @!P0 SYNCS.PHASECHK.TRANS64 P0, [R0+URZ+0x100], R5 ;  /* 0x00010005000085a7 */ /* 0x000ee400080010ff */
[----:B---3--:R-:W-:Y:S05]  /*ded0*/  @!P0 BRA `(.L_x_333) ;  /* 0xfffffffc00f08947 */ /* 0x008fea000383ffff */
[----:B------:R-:W-:Y:S05]  /*dee0*/  BRA `(.L_x_334) ;  /* 0xffffff4c00487947 */ /* 0x000fea000383ffff */
.L_x_52:
[----:B--2---:R2:W3:Y:S02]  /*def0*/  SYNCS.PHASECHK.TRANS64.TRYWAIT P1, [R0+URZ+0xf0], R4 ;  /* 0x0000f004000075a7 */ /* 0x0044e400080211ff */
[----:B---3--:R-:W-:Y:S05]  /*df00*/  @!P1 NANOSLEEP.SYNCS 0x989680 ;  /* 0x009896800000995d */ /* 0x008fea0003900000 */
[----:B------:R-:W3:Y:S02]  /*df10*/  @!P1 SYNCS.PHASECHK.TRANS64 P1, [R0+URZ+0xf0], R4 ;  /* 0x0000f004000095a7 */ /* 0x000ee400080210ff */
[----:B---3--:R-:W-:Y:S05]  /*df20*/  @!P1 BRA `(.L_x_52) ;  /* 0xfffffffc00f09947 */ /* 0x008fea000383ffff */
[----:B------:R-:W-:Y:S05]  /*df30*/  BRA `(.L_x_335) ;  /* 0xffffff4c00787947 */ /* 0x000fea000383ffff */
.L_x_55:
[----:B------:R-:W-:-:S07]  /*df40*/  MOV R0, UR5 ;  /* 0x0000000500007c02 */ /* 0x000fce0008000f00 */
.L_x_336:
[----:B--2---:R2:W3:Y:S02]  /*df50*/  SYNCS.PHASECHK.TRANS64.TRYWAIT P0, [R0+URZ+0x100], R2 ;  /* 0x00010002000075a7 */ /* 0x0044e400080011ff */
[----:B---3--:R-:W-:Y:S05]  /*df60*/  @!P0 NANOSLEEP.SYNCS 0x989680 ;  /* 0x009896800000895d */ /* 0x008fea0003900000 */
[----:B------:R-:W3:Y:S02]  /*df70*/  @!P0 SYNCS.PHASECHK.TRANS64 P0, [R0+URZ+0x100], R2 ;  /* 0x00010002000085a7 */ /* 0x000ee400080010ff */
[----:B---3--:R-:W-:Y:S05]  /*df80*/  @!P0 BRA `(.L_x_336) ;  /* 0xfffffffc00f08947 */ /* 0x008fea000383ffff */
[----:B------:R-:W-:Y:S05]  /*df90*/  BRA `(.L_x_54) ;  /* 0xffffff4c00cc7947 */ /* 0x000fea000383ffff */
.L_x_62:
[----:B--2---:R2:W3:Y:S02]  /*dfa0*/  SYNCS.PHASECHK.TRANS64.TRYWAIT P1, [R0+URZ+0xf0], R2 ;  /* 0x0000f002000075a7 */ /* 0x0044e400080211ff */
[----:B---3--:R-:W-:Y:S05]  /*dfb0*/  @!P1 NANOSLEEP.SYNCS 0x989680 ;  /* 0x009896800000995d */ /* 0x008fea0003900000 */
[----:B------:R-:W3:Y:S02]  /*dfc0*/  @!P1 SYNCS.PHASECHK.TRANS64 P1, [R0+URZ+0xf0], R2 ;  /* 0x0000f002000095a7 */ /* 0x000ee400080210ff */
[----:B---3--:R-:W-:Y:S05]  /*dfd0*/  @!P1 BRA `(.L_x_62) ;  /* 0xfffffffc00f09947 */ /* 0x008fea000383ffff */
[----:B------:R-:W-:Y:S05]  /*dfe0*/  BRA `(.L_x_337) ;  /* 0xffffff54002c7947 */ /* 0x000fea000383ffff */
.L_x_63:
[----:B------:R-:W-:-:S07]  /*dff0*/  MOV R2, UR8 ;  /* 0x0000000800027c02 */ /* 0x000fce0008000f00 */
.L_x_338:
[----:B-1----:R1:W2:Y:S02]  /*e000*/  SYNCS.PHASECHK.TRANS64.TRYWAIT P0, [R2+URZ+0x130], R0 ;  /* 0x00013000020075a7 */ /* 0x0022a400080011ff */
[----:B--2---:R-:W-:Y:S05]  /*e010*/  @!P0 NANOSLEEP.SYNCS 0x989680 ;  /* 0x009896800000895d */ /* 0x004fea0003900000 */
[----:B------:R-:W2:Y:S02]  /*e020*/  @!P0 SYNCS.PHASECHK.TRANS64 P0, [R2+URZ+0x130], R0 ;  /* 0x00013000020085a7 */ /* 0x000ea400080010ff */
[----:B--2---:R-:W-:Y:S05]  /*e030*/  @!P0 BRA `(.L_x_338) ;  /* 0xfffffffc00f08947 */ /* 0x004fea000383ffff */
[----:B------:R-:W-:Y:S05]  /*e040*/  BRA `(.L_x_339) ;  /* 0xffffff5400607947 */ /* 0x000fea000383ffff */
.L_x_66:
[----:B------:R-:W-:Y:S07]  /*e050*/  MOV R0, UR7 ;  /* 0x0000000700007c02 */ /* 0x000fee0008000f00 */
.L_x_340:
[----:B-1----:R1:W2:Y:S02]  /*e060*/  SYNCS.PHASECHK.TRANS64.TRYWAIT P0, [R0+URZ], R2 ;  /* 0x00000002000075a7 */ /* 0x0022a400080011ff */
[----:B--2---:R-:W-:Y:S05]  /*e070*/  @!P0 NANOSLEEP.SYNCS 0x989680 ;  /* 0x009896800000895d */ /* 0x004fea0003900000 */
[----:B------:R-:W2:Y:S02]  /*e080*/  @!P0 SYNCS.PHASECHK.TRANS64 P0, [R0+URZ], R2 ;  /* 0x00000002000085a7 */ /* 0x000ea400080010ff */
[----:B--2---:R-:W-:Y:S05]  /*e090*/  @!P0 BRA `(.L_x_340) ;  /* 0xfffffffc00f08947 */ /* 0x004fea000383ffff */
[----:B------:R-:W-:Y:S05]  /*e0a0*/  BRA `(.L_x_65) ;  /* 0xffffff54007c7947 */ /* 0x000fea000383ffff */
.L_x_69:
[----:B------:R-:W-:-:S07]  /*e0b0*/  MOV R0, UR5 ;  /* 0x0000000500007c02 */ /* 0x000fce0008000f00 */
.L_x_341:
[----:B-1----:R1:W3:Y:S02]  /*e0c0*/  SYNCS.PHASECHK.TRANS64.TRYWAIT P0, [R0+URZ], R2 ;  /* 0x00000002000075a7 */ /* 0x0022e400080011ff */
[----:B---3--:R-:W-:Y:S05]  /*e0d0*/  @!P0 NANOSLEEP.SYNCS 0x989680 ;  /* 0x009896800000895d */ /* 0x008fea0003900000 */
[----:B------:R-:W3:Y:S02]  /*e0e0*/  @!P0 SYNCS.PHASECHK.TRANS64 P0, [R0+URZ], R2 ;  /* 0x00000002000085a7 */ /* 0x000ee400080010ff */
[----:B---3--:R-:W-:Y:S05]  /*e0f0*/  @!P0 BRA `(.L_x_341) ;  /* 0xfffffffc00f08947 */ /* 0x008fea000383ffff */
[----:B------:R-:W-:Y:S05]  /*e100*/  BRA `(.L_x_342) ;  /* 0xffffff5800347947 */ /* 0x000fea000383ffff */
.L_x_70:
[----:B------:R-:W-:-:S07]  /*e110*/  MOV R0, UR5 ;  /* 0x0000000500007c02 */ /* 0x000fce0008000f00 */
.L_x_343:
[----:B-1----:R1:W2:Y:S02]  /*e120*/  SYNCS.PHASECHK.TRANS64.TRYWAIT P0, [R0+URZ], R3 ;  /* 0x00000003000075a7 */ /* 0x0022a400080011ff */
[----:B--2---:R-:W-:Y:S05]  /*e130*/  @!P0 NANOSLEEP.SYNCS 0x989680 ;  /* 0x009896800000895d */ /* 0x004fea0003900000 */
[----:B------:R-:W2:Y:S02]  /*e140*/  @!P0 SYNCS.PHASECHK.TRANS64 P0, [R0+URZ], R3 ;  /* 0x00000003000085a7 */ /* 0x000ea400080010ff */
[----:B--2---:R-:W-:Y:S05]  /*e150*/  @!P0 BRA `(.L_x_343) ;  /* 0xfffffffc00f08947 */ /* 0x004fea000383ffff */
[----:B------:R-:W-:Y:S05]  /*e160*/  BRA `(.L_x_344) ;  /* 0xffffff5800407947 */ /* 0x000fea000383ffff */
.L_x_71:
[----:B------:R-:W-:-:S07]  /*e170*/  MOV R0, UR5 ;  /* 0x0000000500007c02 */ /* 0x000fce0008000f00 */
.L_x_345:
[----:B-1----:R1:W2:Y:S02]  /*e180*/  SYNCS.PHASECHK.TRANS64.TRYWAIT P0, [R0+URZ], R3 ;  /* 0x00000003000075a7 */ /* 0x0022a400080011ff */
[----:B--2---:R-:W-:Y:S05]  /*e190*/  @!P0 NANOSLEEP.SYNCS 0x989680 ;  /* 0x009896800000895d */ /* 0x004fea0003900000 */
[----:B------:R-:W2:Y:S02]  /*e1a0*/  @!P0 SYNCS.PHASECHK.TRANS64 P0, [R0+URZ], R3 ;  /* 0x00000003000085a7 */ /* 0x000ea400080010ff */
[----:B--2---:R-:W-:Y:S05]  /*e1b0*/  @!P0 BRA `(.L_x_345) ;  /* 0xfffffffc00f08947 */ /* 0x004fea000383ffff */
[----:B------:R-:W-:Y:S05]  /*e1c0*/  BRA `(.L_x_346) ;  /* 0xffffff58004c7947 */ /* 0x000fea000383ffff */
.L_x_72:
[----:B-1----:R-:W-:-:S07]  /*e1d0*/  MOV R0, UR7 ;  /* 0x0000000700007c02 */ /* 0x002fce0008000f00 */
.L_x_347:
[----:B-1----:R1:W2:Y:S02]  /*e1e0*/  SYNCS.PHASECHK.TRANS64.TRYWAIT P0, [R0+URZ], R2 ;  /* 0x00000002000075a7 */ /* 0x0022a400080011ff */
[----:B--2---:R-:W-:Y:S05]  /*e1f0*/  @!P0 NANOSLEEP.SYNCS 0x989680 ;  /* 0x009896800000895d */ /* 0x004fea0003900000 */
[----:B------:R-:W2:Y:S02]  /*e200*/  @!P0 SYNCS.PHASECHK.TRANS64 P0, [R0+URZ], R2 ;  /* 0x00000002000085a7 */ /* 0x000ea400080010ff */
[----:B--2---:R-:W-:Y:S05]  /*e210*/  @!P0 BRA `(.L_x_347) ;  /* 0xfffffffc00f08947 */ /* 0x004fea000383ffff */
[----:B------:R-:W-:Y:S05]  /*e220*/  BRA `(.L_x_348) ;  /* 0xffffff5800587947 */ /* 0x000fea000383ffff */
.L_x_77:
[----:B---3--:R3:W1:Y:S02]  /*e230*/  SYNCS.PHASECHK.TRANS64.TRYWAIT P0, [R0+URZ+0xf0], R2 ;  /* 0x0000f002000075a7 */ /* 0x00866400080011ff */
[----:B-1----:R-:W-:Y:S05]  /*e240*/  @!P0 NANOSLEEP.SYNCS 0x989680 ;  /* 0x009896800000895d */ /* 0x002fea0003900000 */
[----:B------:R-:W1:Y:S02]  /*e250*/  @!P0 SYNCS.PHASECHK.TRANS64 P0, [R0+URZ+0xf0], R2 ;  /* 0x0000f002000085a7 */ /* 0x000e6400080010ff */
[----:B-1----:R-:W-:Y:S05]  /*e260*/  @!P0 BRA `(.L_x_77) ;  /* 0xfffffffc00f08947 */ /* 0x002fea000383ffff */
[----:B------:R-:W-:Y:S05]  /*e270*/  BRA `(.L_x_349) ;  /* 0xffffff5c00647947 */ /* 0x000fea000383ffff */
.L_x_80:
[----:B------:R-:W-:Y:S07]  /*e280*/  MOV R0, UR7 ;  /* 0x0000000700007c02 */ /* 0x000fee0008000f00 */
.L_x_350:
[----:B-1----:R1:W3:Y:S02]  /*e290*/  SYNCS.PHASECHK.TRANS64.TRYWAIT P0, [R0+URZ+0xe8], R2 ;  /* 0x0000e802000075a7 */ /* 0x0022e400080011ff */
[----:B---3--:R-:W-:Y:S05]  /*e2a0*/  @!P0 NANOSLEEP.SYNCS 0x989680 ;  /* 0x009896800000895d */ /* 0x008fea0003900000 */
[----:B------:R-:W3:Y:S02]  /*e2b0*/  @!P0 SYNCS.PHASECHK.TRANS64 P0, [R0+URZ+0xe8], R2 ;  /* 0x0000e802000085a7 */ /* 0x000ee400080010ff */
[----:B---3--:R-:W-:Y:S05]  /*e2c0*/  @!P0 BRA `(.L_x_350) ;  /* 0xfffffffc00f08947 */ /* 0x008fea000383ffff */
[----:B------:R-:W-:Y:S05]  /*e2d0*/  BRA `(.L_x_79) ;  /* 0xffffff6000407947 */ /* 0x000fea000383ffff */
.L_x_83:
[----:B-1----:R-:W-:Y:S07]  /*e2e0*/  MOV R0, UR7 ;  /* 0x0000000700007c02 */ /* 0x002fee0008000f00 */
.L_x_351:
[----:B-1----:R1:W3:Y:S02]  /*e2f0*/  SYNCS.PHASECHK.TRANS64.TRYWAIT P0, [R0+URZ+0xd0], R28 ;  /* 0x0000d01c000075a7 */ /* 0x0022e400080011ff */
[----:B---3--:R-:W-:Y:S05]  /*e300*/  @!P0 NANOSLEEP.SYNCS 0x989680 ;  /* 0x009896800000895d */ /* 0x008fea0003900000 */
[----:B------:R-:W3:Y:S02]  /*e310*/  @!P0 SYNCS.PHASECHK.TRANS64 P0, [R0+URZ+0xd0], R28 ;  /* 0x0000d01c000085a7 */ /* 0x000ee400080010ff */
[----:B---3--:R-:W-:Y:S05]  /*e320*/  @!P0 BRA `(.L_x_351) ;  /* 0xfffffffc00f08947 */ /* 0x008fea000383ffff */
[----:B------:R-:W-:Y:S05]  /*e330*/  BRA `(.L_x_352) ;  /* 0xffffff6000b07947 */ /* 0x000fea000383ffff */
.L_x_84:
[----:B------:R-:W-:Y:S07]  /*e340*/  MOV R0, UR7 ;  /* 0x0000000700007c02 */ /* 0x000fee0008000f00 */
.L_x_353:
[----:B-1----:R1:W2:Y:S02]  /*e350*/  SYNCS.PHASECHK.TRANS64.TRYWAIT P0, [R0+URZ+0xd8], R28 ;  /* 0x0000d81c000075a7 */ /* 0x0022a400080011ff */
[----:B--2---:R-:W-:Y:S05]  /*e360*/  @!P0 NANOSLEEP.SYNCS 0x989680 ;  /* 0x009896800000895d */ /* 0x004fea0003900000 */
[----:B------:R-:W2:Y:S02]  /*e370*/  @!P0 SYNCS.PHASECHK.TRANS64 P0, [R0+URZ+0xd8], R28 ;  /* 0x0000d81c000085a7 */ /* 0x000ea400080010ff */
[----:B--2---:R-:W-:Y:S05]  /*e380*/  @!P0 BRA `(.L_x_353) ;  /* 0xfffffffc00f08947 */ /* 0x004fea000383ffff */
[----:B------:R-:W-:Y:S05]  /*e390*/  BRA `(.L_x_354) ;  /* 0xffffff64001c7947 */ /* 0x000fea000383ffff */
.L_x_86:
[----:B------:R-:W-:-:S07]  /*e3a0*/  MOV R0, UR7 ;  /* 0x0000000700007c02 */ /* 0x000fce0008000f00 */
.L_x_355:
[----:B-1----:R1:W2:Y:S02]  /*e3b0*/  SYNCS.PHASECHK.TRANS64.TRYWAIT P0, [R0+URZ+0xd0], R2 ;  /* 0x0000d002000075a7 */ /* 0x0022a400080011ff */
[----:B--2---:R-:W-:Y:S05]  /*e3c0*/  @!P0 NANOSLEEP.SYNCS 0x989680 ;  /* 0x009896800000895d */ /* 0x004fea0003900000 */
[----:B------:R-:W2:Y:S02]  /*e3d0*/  @!P0 SYNCS.PHASECHK.TRANS64 P0, [R0+URZ+0xd0], R2 ;  /* 0x0000d002000085a7 */ /* 0x000ea400080010ff */
[----:B--2---:R-:W-:Y:S05]  /*e3e0*/  @!P0 BRA `(.L_x_355) ;  /* 0xfffffffc00f08947 */ /* 0x004fea000383ffff */
[----:B------:R-:W-:Y:S05]  /*e3f0*/  BRA `(.L_x_356) ;  /* 0xffffff6400707947 */ /* 0x000fea000383ffff */
.L_x_88:
[----:B------:R-:W-:-:S07]  /*e400*/  MOV R0, UR5 ;  /* 0x0000000500007c02 */ /* 0x000fce0008000f00 */
.L_x_357:
[----:B-1----:R1:W2:Y:S02]  /*e410*/  SYNCS.PHASECHK.TRANS64.TRYWAIT P0, [R0+URZ+0xf0], R2 ;  /* 0x0000f002000075a7 */ /* 0x0022a400080011ff */
[----:B--2---:R-:W-:Y:S05]  /*e420*/  @!P0 NANOSLEEP.SYNCS 0x989680 ;  /* 0x009896800000895d */ /* 0x004fea0003900000 */
[----:B------:R-:W2:Y:S02]  /*e430*/  @!P0 SYNCS.PHASECHK.TRANS64 P0, [R0+URZ+0xf0], R2 ;  /* 0x0000f002000085a7 */ /* 0x000ea400080010ff */
[----:B--2---:R-:W-:Y:S05]  /*e440*/  @!P0 BRA `(.L_x_357) ;  /* 0xfffffffc00f08947 */ /* 0x004fea000383ffff */
[----:B------:R-:W-:Y:S05]  /*e450*/  BRA `(.L_x_358) ;  /* 0xffffff6800047947 */ /* 0x000fea000383ffff */
.L_x_102:
[----:B-1----:R1:W2:Y:S02]  /*e460*/  SYNCS.PHASECHK.TRANS64.TRYWAIT P0, [R2+URZ+0xc0], R0 ;  /* 0x0000c000020075a7 */ /* 0x0022a400080011ff */
[----:B--2---:R-:W-:Y:S05]  /*e470*/  @!P0 NANOSLEEP.SYNCS 0x989680 ;  /* 0x009896800000895d */ /* 0x004fea0003900000 */
[----:B------:R-:W2:Y:S02]  /*e480*/  @!P0 SYNCS.PHASECHK.TRANS64 P0, [R2+URZ+0xc0], R0 ;  /* 0x0000c000020085a7 */ /* 0x000ea400080010ff */
[----:B--2---:R-:W-:Y:S05]  /*e490*/  @!P0 BRA `(.L_x_102) ;  /* 0xfffffffc00f08947 */ /* 0x004fea000383ffff */
[----:B------:R-:W-:Y:S05]  /*e4a0*/  BRA `(.L_x_101) ;  /* 0xffffff7400b87947 */ /* 0x000fea000383ffff */
.L_x_105:
[----:B--2---:R2:W3:Y:S02]  /*e4b0*/  SYNCS.PHASECHK.TRANS64.TRYWAIT P1, [R174+URZ+0x110], R0 ;  /* 0x00011000ae0075a7 */ /* 0x0044e400080211ff */
[----:B---3--:R-:W-:Y:S05]  /*e4c0*/  @!P1 NANOSLEEP.SYNCS 0x989680 ;  /* 0x009896800000995d */ /* 0x008fea0003900000 */
[----:B------:R-:W3:Y:S02]  /*e4d0*/  @!P1 SYNCS.PHASECHK.TRANS64 P1, [R174+URZ+0x110], R0 ;  /* 0x00011000ae0095a7 */ /* 0x000ee400080210ff */
[----:B---3--:R-:W-:Y:S05]  /*e4e0*/  @!P1 BRA `(.L_x_105) ;  /* 0xfffffffc00f09947 */ /* 0x008fea000383ffff */
[----:B------:R-:W-:Y:S05]  /*e4f0*/  BRA `(.L_x_104) ;  /* 0xffffff7800447947 */ /* 0x000fea000383ffff */
        .weak           $__internal_0_$__cuda_sm10x_tcgen05_guardrail_trap_col_being_dealloced_not_returned_by_alloc
        .type           $__internal_0_$__cuda_sm10x_tcgen05_guardrail_trap_col_being_dealloced_not_returned_by_alloc,@function
        .size           $__internal_0_$__cuda_sm10x_tcgen05_guardrail_trap_col_being_dealloced_not_returned_by_alloc,($__internal_1_$__cuda_sm10x_tcgen05_guardrail_trap_phase_invalid_during_alloc - $__internal_0_$__cuda_sm10x_tcgen05_guardrail_trap_col_being_dealloced_not_returned_by_alloc)
$__internal_0_$__cuda_sm10x_tcgen05_guardrail_trap_col_being_dealloced_not_returned_by_alloc:
[----:B------:R-:W-:Y:S05]  /*e500*/  BPT.TRAP 0x1 ;  /* 0x000000040000795c */ /* 0x000fea0000300000 */
[----:B------:R-:W-:-:S04]  /*e510*/  HFMA2 R3, -RZ, RZ, 0, 0 ;  /* 0x00000000ff037431 */ /* 0x000fc800000001ff */
[----:B------:R-:W-:Y:S05]  /*e520*/  RET.REL.NODEC R2 `(_ZN7cutlass13device_kernelINS_4gemm6kernel13GemmUniversalIN4cute5tupleIJiiiiEEENS1_10collective13CollectiveMmaINS1_35MainloopSm100TmaUmmaWarpSpecializedILi12ELi2ELi4ENS5_IJNS4_1CILi1EEESB_SB_EEEEENS5_IJNSA_ILi128EEESE_NSA_ILi64EEEEEENS_12float_e4m3_tENS5_IJlSB_lEEESH_SI_NS4_8TiledMMAINS4_8MMA_AtomIJNS4_10MMA_TraitsINS4_19SM100_MMA_F8F6F4_SSEJSH_SH_fSE_SE_NS4_17integral_constantINS4_4UMMA5MajorELSP_0EEESQ_NSN_INSO_7ScaleInELSR_0EEESS_EEEEEENS4_6LayoutISC_NS5_IJNSA_ILi0EEESW_SW_EEEEENS5_IJNS4_10UnderscoreESZ_SZ_EEEEENS4_13SM90_TMA_LOADENS4_14ComposedLayoutINS4_7SwizzleILi2ELi4ELi3EEENS4_18smem_ptr_flag_bitsILi8EEENSV_INS5_IJNSA_ILi8EEESF_EEENS5_IJSF_SB_EEEEEEEvNS4_8identityES12_S1C_vS1D_EENS_8epilogue10collective18CollectiveEpilogueINS1F_23Sm100TmaWarpSpecializedILi2ELi2ELi64ELb0ELb0EEEJSG_NS5_IJNSV_ISE_SB_EENSV_ISF_SB_EEEEESH_SI_SH_SI_NS1F_6fusion15FusionCallbacksIS1J_NS1N_13LinCombEltActINS1F_6thread4SiLuESH_fSH_fLNS_15FloatRoundStyleE2EEESG_S1M_JEEENS4_5SM1004TMEM4LOAD26SM100_TMEM_LOAD_32dp32b64xES12_S1C_NS4_39AutoVectorizingCopyWithAssumedAlignmentILi128EEENS4_14SM90_TMA_STOREES1C_S20_S20_EEEvvEEEEvNT_6ParamsE) ;  /* 0xffffff1802b47950 */ /* 0x000fea0003c3ffff */
        .weak           $__internal_1_$__cuda_sm10x_tcgen05_guardrail_trap_phase_invalid_during_alloc
        .type           $__internal_1_$__cuda_sm10x_tcgen05_guardrail_trap_phase_invalid_during_alloc,@function
        .size           $__internal_1_$__cuda_sm10x_tcgen05_guardrail_trap_phase_invalid_during_alloc,($__internal_2_$__cuda_sm10x_tcgen05_guardrail_trap_unallocated_columns_being_dealloced - $__internal_1_$__cuda_sm10x_tcgen05_guardrail_trap_phase_invalid_during_alloc)
$__internal_1_$__cuda_sm10x_tcgen05_guardrail_trap_phase_invalid_during_alloc:
[----:B------:R-:W-:Y:S05]  /*e530*/  BPT.TRAP 0x1 ;  /* 0x000000040000795c */ /* 0x000fea0000300000 */
[----:B------:R-:W-:-:S04]  /*e540*/  MOV R3, 0x0 ;  /* 0x0000000000037802 */ /* 0x000fc80000000f00 */
[----:B------:R-:W-:Y:S05]  /*e550*/  RET.REL.NODEC R2 `(_ZN7cutlass13device_kernelINS_4gemm6kernel13GemmUniversalIN4cute5tupleIJiiiiEEENS1_10collective13CollectiveMmaINS1_35MainloopSm100TmaUmmaWarpSpecializedILi12ELi2ELi4ENS5_IJNS4_1CILi1EEESB_SB_EEEEENS5_IJNSA_ILi128EEESE_NSA_ILi64EEEEEENS_12float_e4m3_tENS5_IJlSB_lEEESH_SI_NS4_8TiledMMAINS4_8MMA_AtomIJNS4_10MMA_TraitsINS4_19SM100_MMA_F8F6F4_SSEJSH_SH_fSE_SE_NS4_17integral_constantINS4_4UMMA5MajorELSP_0EEESQ_NSN_INSO_7ScaleInELSR_0EEESS_EEEEEENS4_6LayoutISC_NS5_IJNSA_ILi0EEESW_SW_EEEEENS5_IJNS4_10UnderscoreESZ_SZ_EEEEENS4_13SM90_TMA_LOADENS4_14ComposedLayoutINS4_7SwizzleILi2ELi4ELi3EEENS4_18smem_ptr_flag_bitsILi8EEENSV_INS5_IJNSA_ILi8EEESF_EEENS5_IJSF_SB_EEEEEEEvNS4_8identityES12_S1C_vS1D_EENS_8epilogue10collective18CollectiveEpilogueINS1F_23Sm100TmaWarpSpecializedILi2ELi2ELi64ELb0ELb0EEEJSG_NS5_IJNSV_ISE_SB_EENSV_ISF_SB_EEEEESH_SI_SH_SI_NS1F_6fusion15FusionCallbacksIS1J_NS1N_13LinCombEltActINS1F_6thread4SiLuESH_fSH_fLNS_15FloatRoundStyleE2EEESG_S1M_JEEENS4_5SM1004TMEM4LOAD26SM100_TMEM_LOAD_32dp32b64xES12_S1C_NS4_39AutoVectorizingCopyWithAssumedAlignmentILi128EEENS4_14SM90_TMA_STOREES1C_S20_S20_EEEvvEEEEvNT_6ParamsE) ;  /* 0xffffff1802a87950 */ /* 0x000fea0003c3ffff */
        .weak           $__internal_2_$__cuda_sm10x_tcgen05_guardrail_trap_unallocated_columns_being_dealloced
        .type           $__internal_2_$__cuda_sm10x_tcgen05_guardrail_trap_unallocated_columns_being_dealloced,@function
        .size           $__internal_2_$__cuda_sm10x_tcgen05_guardrail_trap_unallocated_columns_being_dealloced,($__internal_3_$__cuda_sm20_rcp_rn_f32_slowpath - $__internal_2_$__cuda_sm10x_tcgen05_guardrail_trap_unallocated_columns_being_dealloced)
$__internal_2_$__cuda_sm10x_tcgen05_guardrail_trap_unallocated_columns_being_dealloced:
[----:B------:R-:W-:Y:S05]  /*e560*/  BPT.TRAP 0x1 ;  /* 0x000000040000795c */ /* 0x000fea0000300000 */
[----:B------:R-:W-:-:S04]  /*e570*/  HFMA2 R3, -RZ, RZ, 0, 0 ;  /* 0x00000000ff037431 */ /* 0x000fc800000001ff */
[----:B------:R-:W-:Y:S05]  /*e580*/  RET.REL.NODEC R2 `(_ZN7cutlass13device_kernelINS_4gemm6kernel13GemmUniversalIN4cute5tupleIJiiiiEEENS1_10collective13CollectiveMmaINS1_35MainloopSm100TmaUmmaWarpSpecializedILi12ELi2ELi4ENS5_IJNS4_1CILi1EEESB_SB_EEEEENS5_IJNSA_ILi128EEESE_NSA_ILi64EEEEEENS_12float_e4m3_tENS5_IJlSB_lEEESH_SI_NS4_8TiledMMAINS4_8MMA_AtomIJNS4_10MMA_TraitsINS4_19SM100_MMA_F8F6F4_SSEJSH_SH_fSE_SE_NS4_17integral_constantINS4_4UMMA5MajorELSP_0EEESQ_NSN_INSO_7ScaleInELSR_0EEESS_EEEEEENS4_6LayoutISC_NS5_IJNSA_ILi0EEESW_SW_EEEEENS5_IJNS4_10UnderscoreESZ_SZ_EEEEENS4_13SM90_TMA_LOADENS4_14ComposedLayoutINS4_7SwizzleILi2ELi4ELi3EEENS4_18smem_ptr_flag_bitsILi8EEENSV_INS5_IJNSA_ILi8EEESF_EEENS5_IJSF_SB_EEEEEEEvNS4_8identityES12_S1C_vS1D_EENS_8epilogue10collective18CollectiveEpilogueINS1F_23Sm100TmaWarpSpecializedILi2ELi2ELi64ELb0ELb0EEEJSG_NS5_IJNSV_ISE_SB_EENSV_ISF_SB_EEEEESH_SI_SH_SI_NS1F_6fusion15FusionCallbacksIS1J_NS1N_13LinCombEltActINS1F_6thread4SiLuESH_fSH_fLNS_15FloatRoundStyleE2EEESG_S1M_JEEENS4_5SM1004TMEM4LOAD26SM100_TMEM_LOAD_32dp32b64xES12_S1C_NS4_39AutoVectorizingCopyWithAssumedAlignmentILi128EEENS4_14SM90_TMA_STOREES1C_S20_S20_EEEvvEEEEvNT_6ParamsE) ;  /* 0xffffff18029c7950 */ /* 0x000fea0003c3ffff */
        .weak           $__internal_3_$__cuda_sm20_rcp_rn_f32_slowpath
        .type           $__internal_3_$__cuda_sm20_rcp_rn_f32_slowpath,@function
        .size           $__internal_3_$__cuda_sm20_rcp_rn_f32_slowpath,(.L_x_364 - $__internal_3_$__cuda_sm20_rcp_rn_f32_slowpath)
$__internal_3_$__cuda_sm20_rcp_rn_f32_slowpath:
[----:B------:R-:W-:Y:S01]  /*e590*/  IMAD.SHL.U32 R149, R152, 0x2, RZ ;  /* 0x0000000298957824 */ /* 0x000fe200078e00ff */
[----:B------:R-:W-:Y:S04]  /*e5a0*/  BSSY.RECONVERGENT B0, `(.L_x_359) ;  /* 0x0000030000007945 */ /* 0x000fe80003800200 */
[----:B------:R-:W-:-:S04]  /*e5b0*/  SHF.R.U32.HI R149, RZ, 0x18, R149 ;  /* 0x00000018ff957819 */ /* 0x000fc80000011695 */
[----:B------:R-:W-:-:S13]  /*e5c0*/  ISETP.NE.U32.AND P0, PT, R149, RZ, PT ;  /* 0x000000ff9500720c */ /* 0x000fda0003f05070 */
[----:B------:R-:W-:Y:S05]  /*e5d0*/  @P0 BRA `(.L_x_360) ;  /* 0x0000000000280947 */ /* 0x000fea0003800000 */
[----:B------:R-:W-:-:S04]  /*e5e0*/  SHF.L.U32 R128, R152, 0x1, RZ ;  /* 0x0000000198807819 */ /* 0x000fc800000006ff */
[----:B------:R-:W-:-:S13]  /*e5f0*/  ISETP.NE.AND P0, PT, R128, RZ, PT ;  /* 0x000000ff8000720c */ /* 0x000fda0003f05270 */
[----:B------:R-:W-:Y:S01]  /*e600*/  @P0 FFMA R149, R152, 1.84467440737095516160e+19, RZ ;  /* 0x5f80000098950823 */ /* 0x000fe200000000ff */
[----:B------:R-:W-:Y:S08]  /*e610*/  @!P0 MUFU.RCP R150, R152 ;  /* 0x0000009800968308 */ /* 0x000ff00000001000 */
[----:B------:R-:W1:Y:S02]  /*e620*/  @P0 MUFU.RCP R128, R149 ;  /* 0x0000009500800308 */ /* 0x000e640000001000 */
[----:B-1----:R-:W-:-:S04]  /*e630*/  @P0 FFMA R149, R149, R128, -1 ;  /* 0xbf80000095950423 */ /* 0x002fc80000000080 */
[----:B------:R-:W-:-:S04]  /*e640*/  @P0 FADD.FTZ R149, -R149, -RZ ;  /* 0x800000ff95950221 */ /* 0x000fc80000010100 */
[----:B------:R-:W-:-:S04]  /*e650*/  @P0 FFMA R149, R128, R149, R128 ;  /* 0x0000009580950223 */ /* 0x000fc80000000080 */
[----:B------:R-:W-:Y:S01]  /*e660*/  @P0 FFMA R150, R149, 1.84467440737095516160e+19, RZ ;  /* 0x5f80000095960823 */ /* 0x000fe200000000ff */
[----:B------:R-:W-:Y:S05]  /*e670*/  BRA `(.L_x_361) ;  /* 0x0000000000887947 */ /* 0x000fea0003800000 */
.L_x_360:
[----:B------:R-:W-:-:S04]  /*e680*/  IADD3 R128, PT, PT, R149, -0xfd, RZ ;  /* 0xffffff0395807810 */ /* 0x000fc80007ffe0ff */
[----:B------:R-:W-:-:S13]  /*e690*/  ISETP.GT.U32.AND P0, PT, R128, 0x1, PT ;  /* 0x000000018000780c */ /* 0x000fda0003f04070 */
[----:B------:R-:W-:Y:S05]  /*e6a0*/  @P0 BRA `(.L_x_362) ;  /* 0x0000000000780947 */ /* 0x000fea0003800000 */
[----:B------:R-:W-:Y:S01]  /*e6b0*/  LOP3.LUT R153, R152, 0x7fffff, RZ, 0xc0, !PT ;  /* 0x007fffff98997812 */ /* 0x000fe200078ec0ff */
[----:B------:R-:W-:Y:S02]  /*e6c0*/  IMAD.MOV.U32 R150, RZ, RZ, 0x3 ;  /* 0x00000003ff967424 */ /* 0x000fe400078e00ff */
[----:B------:R-:W-:Y:S01]  /*e6d0*/  VIADD R149, R149, 0xffffff04 ;  /* 0xffffff0495957836 */ /* 0x000fe20000000000 */
[----:B------:R-:W-:Y:S02]  /*e6e0*/  LOP3.LUT R153, R153, 0x3f800000, RZ, 0xfc, !PT ;  /* 0x3f80000099997812 */ /* 0x000fe400078efcff */
[----:B------:R-:W-:Y:S02]  /*e6f0*/  SHF.L.U32 R150, R150, R128, RZ ;  /* 0x0000008096967219 */ /* 0x000fe400000006ff */
[----:B------:R-:W1:Y:S02]  /*e700*/  MUFU.RCP R154, R153 ;  /* 0x00000099009a7308 */ /* 0x000e640000001000 */
[----:B-1----:R-:W-:-:S04]  /*e710*/  FFMA R153, R153, R154, -1 ;  /* 0xbf80000099997423 */ /* 0x002fc8000000009a */
[----:B------:R-:W-:-:S04]  /*e720*/  FADD.FTZ R153, -R153, -RZ ;  /* 0x800000ff99997221 */ /* 0x000fc80000010100 */
[CCC-:B------:R-:W-:Y:S01]  /*e730*/  FFMA.RM R155, R154.reuse, R153.reuse, R154.reuse ;  /* 0x000000999a9b7223 */ /* 0x1c0fe2000000409a */
[----:B------:R-:W-:-:S04]  /*e740*/  FFMA.RP R153, R154, R153, R154 ;  /* 0x000000999a997223 */ /* 0x000fc8000000809a */
[C---:B------:R-:W-:Y:S02]  /*e750*/  LOP3.LUT R154, R155.reuse, 0x7fffff, RZ, 0xc0, !PT ;  /* 0x007fffff9b9a7812 */ /* 0x040fe400078ec0ff */
[----:B------:R-:W-:Y:S02]  /*e760*/  FSETP.NEU.FTZ.AND P0, PT, R155, R153, PT ;  /* 0x000000999b00720b */ /* 0x000fe40003f1d000 */
[----:B------:R-:W-:Y:S02]  /*e770*/  LOP3.LUT R154, R154, 0x800000, RZ, 0xfc, !PT ;  /* 0x008000009a9a7812 */ /* 0x000fe400078efcff */
[----:B------:R-:W-:Y:S02]  /*e780*/  SEL R153, RZ, 0xffffffff, !P0 ;  /* 0xffffffffff997807 */ /* 0x000fe40004000000 */
[----:B------:R-:W-:Y:S02]  /*e790*/  LOP3.LUT R150, R150, R154, RZ, 0xc0, !PT ;  /* 0x0000009a96967212 */ /* 0x000fe400078ec0ff */
[----:B------:R-:W-:Y:S01]  /*e7a0*/  SHF.R.U32.HI R149, RZ, R149, R154 ;  /* 0x00000095ff957219 */ /* 0x000fe2000001169a */
[----:B------:R-:W-:Y:S01]  /*e7b0*/  IMAD.MOV R153, RZ, RZ, -R153 ;  /* 0x000000ffff997224 */ /* 0x000fe200078e0a99 */
[----:B------:R-:W-:-:S04]  /*e7c0*/  SHF.R.U32.HI R150, RZ, R128, R150 ;  /* 0x00000080ff967219 */ /* 0x000fc80000011696 */
[----:B------:R-:W-:Y:S02]  /*e7d0*/  LOP3.LUT P1, RZ, R153, R128, R154, 0xf8, !PT ;  /* 0x0000008099ff7212 */ /* 0x000fe4000782f89a */
[C---:B------:R-:W-:Y:S02]  /*e7e0*/  LOP3.LUT P2, RZ, R150.reuse, 0x1, RZ, 0xc0, !PT ;  /* 0x0000000196ff7812 */ /* 0x040fe4000784c0ff */
[----:B------:R-:W-:-:S04]  /*e7f0*/  LOP3.LUT P0, RZ, R150, 0x2, RZ, 0xc0, !PT ;  /* 0x0000000296ff7812 */ /* 0x000fc8000780c0ff */
[----:B------:R-:W-:-:S04]  /*e800*/  PLOP3.LUT P0, PT, P2, P1, P0, 0xe0, 0x0 ;  /* 0x000000000000781c */ /* 0x000fc80001703c00 */
[----:B------:R-:W-:Y:S02]  /*e810*/  SEL R128, RZ, 0x1, !P0 ;  /* 0x00000001ff807807 */ /* 0x000fe40004000000 */
[----:B------:R-:W-:-:S03]  /*e820*/  LOP3.LUT P0, RZ, R152, 0x7fffff, RZ, 0xc0, !PT ;  /* 0x007fffff98ff7812 */ /* 0x000fc6000780c0ff */
[----:B------:R-:W-:-:S05]  /*e830*/  IMAD.MOV R128, RZ, RZ, -R128 ;  /* 0x000000ffff807224 */ /* 0x000fca00078e0a80 */
[----:B------:R-:W-:-:S13]  /*e840*/  ISETP.GE.AND P1, PT, R128, RZ, PT ;  /* 0x000000ff8000720c */ /* 0x000fda0003f26270 */
[----:B------:R-:W-:-:S04]  /*e850*/  @!P1 VIADD R149, R149, 0x1 ;  /* 0x0000000195959836 */ /* 0x000fc80000000000 */
[----:B------:R-:W-:-:S05]  /*e860*/  @!P0 IMAD.SHL.U32 R149, R149, 0x2, RZ ;  /* 0x0000000295958824 */ /* 0x000fca00078e00ff */
[----:B------:R-:W-:Y:S01]  /*e870*/  LOP3.LUT R150, R149, 0x80000000, R152, 0xf8, !PT ;  /* 0x8000000095967812 */ /* 0x000fe200078ef898 */
[----:B------:R-:W-:Y:S05]  /*e880*/  BRA `(.L_x_361) ;  /* 0x0000000000047947 */ /* 0x000fea0003800000 */
.L_x_362:
[----:B------:R1:W2:Y:S02]  /*e890*/  MUFU.RCP R150, R152 ;  /* 0x0000009800967308 */ /* 0x0002a40000001000 */
.L_x_361:
[----:B------:R-:W-:Y:S05]  /*e8a0*/  BSYNC.RECONVERGENT B0 ;  /* 0x0000000000007941 */ /* 0x000fea0003800200 */
.L_x_359:
[----:B--2---:R-:W-:Y:S02]  /*e8b0*/  MOV R128, R150 ;  /* 0x0000009600807202 */ /* 0x004fe40000000f00 */
[----:B------:R-:W-:Y:S01]  /*e8c0*/  MOV R150, R151 ;  /* 0x0000009700967202 */ /* 0x000fe20000000f00 */
[----:B------:R-:W-:-:S04]  /*e8d0*/  HFMA2 R151, -RZ, RZ, 0, 0 ;  /* 0x00000000ff977431 */ /* 0x000fc800000001ff */
[----:B-1----:R-:W-:Y:S05]  /*e8e0*/  RET.REL.NODEC R150 `(_ZN7cutlass13device_kernelINS_4gemm6kernel13GemmUniversalIN4cute5tupleIJiiiiEEENS1_10collective13CollectiveMmaINS1_35MainloopSm100TmaUmmaWarpSpecializedILi12ELi2ELi4ENS5_IJNS4_1CILi1EEESB_SB_EEEEENS5_IJNSA_ILi128EEESE_NSA_ILi64EEEEEENS_12float_e4m3_tENS5_IJlSB_lEEESH_SI_NS4_8TiledMMAINS4_8MMA_AtomIJNS4_10MMA_TraitsINS4_19SM100_MMA_F8F6F4_SSEJSH_SH_fSE_SE_NS4_17integral_constantINS4_4UMMA5MajorELSP_0EEESQ_NSN_INSO_7ScaleInELSR_0EEESS_EEEEEENS4_6LayoutISC_NS5_IJNSA_ILi0EEESW_SW_EEEEENS5_IJNS4_10UnderscoreESZ_SZ_EEEEENS4_13SM90_TMA_LOADENS4_14ComposedLayoutINS4_7SwizzleILi2ELi4ELi3EEENS4_18smem_ptr_flag_bitsILi8EEENSV_INS5_IJNSA_ILi8EEESF_EEENS5_IJSF_SB_EEEEEEEvNS4_8identityES12_S1C_vS1D_EENS_8epilogue10collective18CollectiveEpilogueINS1F_23Sm100TmaWarpSpecializedILi2ELi2ELi64ELb0ELb0EEEJSG_NS5_IJNSV_ISE_SB_EENSV_ISF_SB_EEEEESH_SI_SH_SI_NS1F_6fusion15FusionCallbacksIS1J_NS1N_13LinCombEltActINS1F_6thread4SiLuESH_fSH_fLNS_15FloatRoundStyleE2EEESG_S1M_JEEENS4_5SM1004TMEM4LOAD26SM100_TMEM_LOAD_32dp32b64xES12_S1C_NS4_39AutoVectorizingCopyWithAssumedAlignmentILi128EEENS4_14SM90_TMA_STOREES1C_S20_S20_EEEvvEEEEvNT_6ParamsE) ;  /* 0xffffff1496c47950 */ /* 0x002fea0003c3ffff */
.L_x_363:
[----:B------:R-:W-:-:S00]  /*e8f0*/  BRA `(.L_x_363) ;  /* 0xfffffffc00fc7947 */ /* 0x000fc0000383ffff */
[----:B------:R-:W-:-:S00]  /*e900*/  NOP ;  /* 0x0000000000007918 */ /* 0x000fc00000000000 */
[----:B------:R-:W-:-:S00]  /*e910*/  NOP ;  /* 0x0000000000007918 */ /* 0x000fc00000000000 */
[----:B------:R-:W-:-:S00]  /*e920*/  NOP ;  /* 0x0000000000007918 */ /* 0x000fc00000000000 */
[----:B------:R-:W-:-:S00]  /*e930*/  NOP ;  /* 0x0000000000007918 */ /* 0x000fc00000000000 */
[----:B------:R-:W-:-:S00]  /*e940*/  NOP ;  /* 0x0000000000007918 */ /* 0x000fc00000000000 */
[----:B------:R-:W-:-:S00]  /*e950*/  NOP ;  /* 0x0000000000007918 */ /* 0x000fc00000000000 */
[----:B------:R-:W-:-:S00]  /*e960*/  NOP ;  /* 0x0000000000007918 */ /* 0x000fc00000000000 */
[----:B------:R-:W-:-:S00]  /*e970*/  NOP ;  /* 0x0000000000007918 */ /* 0x000fc00000000000 */
.L_x_364:


//--------------------- .nv.global.init           --------------------------
	.section	.nv.global.init,"aw",@progbits
.nv.global.init:
	.type		$str$27,@object
	.size		$str$27,($str$28 - $str$27)
$str$27:
        /*0000*/ 	.byte	0x28, 0x61, 0x64, 0x64, 0x72, 0x65, 0x73, 0x73, 0x20, 0x26, 0x20, 0x6d, 0x61, 0x73, 0x6b, 0x29
        /*0010*/ 	.byte	0x20, 0x3d, 0x3d, 0x20, 0x30, 0x00
	.type		$str$28,@object
	.size		$str$28,($str$26 - $str$28)
$str$28:
        /*0016*/ 	.byte	0x2f, 0x74, 0x6d, 0x70, 0x2f, 0x63, 0x75, 0x74, 0x6c, 0x61, 0x73, 0x73, 0x5f, 0x73, 0x77, 0x65
        /*0026*/ 	.byte	0x65, 0x70, 0x5f, 0x73, 0x72, 0x63, 0x2f, 0x69, 0x6e, 0x63, 0x6c, 0x75, 0x64, 0x65, 0x2f, 0x63
        /*0036*/ 	.byte	0x75, 0x74, 0x65, 0x2f, 0x70, 0x6f, 0x69, 0x6e, 0x74, 0x65, 0x72, 0x5f, 0x66, 0x6c, 0x61, 0x67
        /*0046*/ 	.byte	0x67, 0x65, 0x64, 0x2e, 0x68, 0x70, 0x70, 0x00
	.type		$str$26,@object
	.size		$str$26,($str$25 - $str$26)
$str$26:
        /*004e*/ 	.byte	0x2f, 0x74, 0x6d, 0x70, 0x2f, 0x63, 0x75, 0x74, 0x6c, 0x61, 0x73, 0x73, 0x5f, 0x73, 0x77, 0x65
        /*005e*/ 	.byte	0x65, 0x70, 0x5f, 0x73, 0x72, 0x63, 0x2f, 0x69, 0x6e, 0x63, 0x6c, 0x75, 0x64, 0x65, 0x2f, 0x63
        /*006e*/ 	.byte	0x75, 0x74, 0x65, 0x2f, 0x61, 0x74, 0x6f, 0x6d, 0x2f, 0x63, 0x6f, 0x70, 0x79, 0x5f, 0x74, 0x72
        /*007e*/ 	.byte	0x61, 0x69, 0x74, 0x73, 0x5f, 0x73, 0x6d, 0x31, 0x30, 0x30, 0x2e, 0x68, 0x70, 0x70, 0x00
	.type		$str$25,@object
	.size		$str$25,(__unnamed_1 - $str$25)
$str$25:
        /*008d*/ 	.byte	0x28, 0x28, 0x75, 0x69, 0x6e, 0x74, 0x33, 0x32, 0x5f, 0x74, 0x28, 0x74, 0x68, 0x72, 0x65, 0x61
        /*009d*/ 	.byte	0x64, 0x49, 0x64, 0x78, 0x2e, 0x78, 0x29, 0x20, 0x2f, 0x20, 0x33, 0x32, 0x29, 0x20, 0x25, 0x20
        /*00ad*/ 	.byte	0x34, 0x29, 0x20, 0x3d, 0x3d, 0x20, 0x28, 0x28, 0x28, 0x74, 0x6d, 0x65, 0x6d, 0x5f, 0x61, 0x64
        /*00bd*/ 	.byte	0x64, 0x72, 0x20, 0x3e, 0x3e, 0x20, 0x31, 0x36, 0x29, 0x20, 0x2f, 0x20, 0x33, 0x32, 0x29, 0x20
        /*00cd*/ 	.byte	0x25, 0x20, 0x34, 0x29, 0x00
	.type		__unnamed_1,@object
	.size		__unnamed_1,(__unnamed_2 - __unnamed_1)
__unnamed_1:
        /*00d2*/ 	.byte	0x61, 0x75, 0x74, 0x6f, 0x20, 0x63, 0x75, 0x74, 0x65, 0x3a, 0x3a, 0x61, 0x73, 0x5f, 0x70, 0x6f
        /* <DEDUP_REMOVED lines=24> */
        /*0262*/ 	.byte	0x43, 0x3c, 0x38, 0x31, 0x39, 0x32, 0x3e, 0x3e, 0x3e, 0x3e, 0x5d, 0x00
	.type		__unnamed_2,@object
	.size		__unnamed_2,(.L_2 - __unnamed_2)
__unnamed_2:
        /* <DEDUP_REMOVED lines=42> */
        /*050e*/ 	.byte	0x3e, 0x3e, 0x3e, 0x3e, 0x5d, 0x00
.L_2:


//--------------------- .nv.shared._ZN7cutlass13device_kernelINS_4gemm6kernel13GemmUniversalIN4cute5tupleIJiiiiEEENS1_10collective13CollectiveMmaINS1_35MainloopSm100TmaUmmaWarpSpecializedILi12ELi2ELi4ENS5_IJNS4_1CILi1EEESB_SB_EEEEENS5_IJNSA_ILi128EEESE_NSA_ILi64EEEEEENS_12float_e4m3_tENS5_IJlSB_lEEESH_SI_NS4_8TiledMMAINS4_8MMA_AtomIJNS4_10MMA_TraitsINS4_19SM100_MMA_F8F6F4_SSEJSH_SH_fSE_SE_NS4_17integral_constantINS4_4UMMA5MajorELSP_0EEESQ_NSN_INSO_7ScaleInELSR_0EEESS_EEEEEENS4_6LayoutISC_NS5_IJNSA_ILi0EEESW_SW_EEEEENS5_IJNS4_10UnderscoreESZ_SZ_EEEEENS4_13SM90_TMA_LOADENS4_14ComposedLayoutINS4_7SwizzleILi2ELi4ELi3EEENS4_18smem_ptr_flag_bitsILi8EEENSV_INS5_IJNSA_ILi8EEESF_EEENS5_IJSF_SB_EEEEEEEvNS4_8identityES12_S1C_vS1D_EENS_8epilogue10collective18CollectiveEpilogueINS1F_23Sm100TmaWarpSpecializedILi2ELi2ELi64ELb0ELb0EEEJSG_NS5_IJNSV_ISE_SB_EENSV_ISF_SB_EEEEESH_SI_SH_SI_NS1F_6fusion15FusionCallbacksIS1J_NS1N_13LinCombEltActINS1F_6thread4SiLuESH_fSH_fLNS_15FloatRoundStyleE2EEESG_S1M_JEEENS4_5SM1004TMEM4LOAD26SM100_TMEM_LOAD_32dp32b64xES12_S1C_NS4_39AutoVectorizingCopyWithAssumedAlignmentILi128EEENS4_14SM90_TMA_STOREES1C_S20_S20_EEEvvEEEEvNT_6ParamsE --------------------------
	.section	.nv.shared._ZN7cutlass13device_kernelINS_4gemm6kernel13GemmUniversalIN4cute5tupleIJiiiiEEENS1_10collective13CollectiveMmaINS1_35MainloopSm100TmaUmmaWarpSpecializedILi12ELi2ELi4ENS5_IJNS4_1CILi1EEESB_SB_EEEEENS5_IJNSA_ILi128EEESE_NSA_ILi64EEEEEENS_12float_e4m3_tENS5_IJlSB_lEEESH_SI_NS4_8TiledMMAINS4_8MMA_AtomIJNS4_10MMA_TraitsINS4_19SM100_MMA_F8F6F4_SSEJSH_SH_fSE_SE_NS4_17integral_constantINS4_4UMMA5MajorELSP_0EEESQ_NSN_INSO_7ScaleInELSR_0EEESS_EEEEEENS4_6LayoutISC_NS5_IJNSA_ILi0EEESW_SW_EEEEENS5_IJNS4_10UnderscoreESZ_SZ_EEEEENS4_13SM90_TMA_LOADENS4_14ComposedLayoutINS4_7SwizzleILi2ELi4ELi3EEENS4_18smem_ptr_flag_bitsILi8EEENSV_INS5_IJNSA_ILi8EEESF_EEENS5_IJSF_SB_EEEEEEEvNS4_8identityES12_S1C_vS1D_EENS_8epilogue10collective18CollectiveEpilogueINS1F_23Sm100TmaWarpSpecializedILi2ELi2ELi64ELb0ELb0EEEJSG_NS5_IJNSV_ISE_SB_EENSV_ISF_SB_EEEEESH_SI_SH_SI_NS1F_6fusion15FusionCallbacksIS1J_NS1N_13LinCombEltActINS1F_6thread4SiLuESH_fSH_fLNS_15FloatRoundStyleE2EEESG_S1M_JEEENS4_5SM1004TMEM4LOAD26SM100_TMEM_LOAD_32dp32b64xES12_S1C_NS4_39AutoVectorizingCopyWithAssumedAlignmentILi128EEENS4_14SM90_TMA_STOREES1C_S20_S20_EEEvvEEEEvNT_6ParamsE,"aw",@nobits
	.sectionflags	@""
	.align	16
	.zero		1024


//--------------------- .nv.shared.reserved.0     --------------------------
	.section	.nv.shared.reserved.0,"aw",@nobits
	.weak		__nv_reservedSMEM_offset_0_alias
	.size		__nv_reservedSMEM_offset_0_alias, 0, 64
	.other		__nv_reservedSMEM_offset_0_alias,@"STO_CUDA_RESERVED_SHARED STV_DEFAULT"
__nv_reservedSMEM_offset_0_alias:
	.zero		0
.nv.shared.reserved.0:
	.zero		64
	.weak		__nv_reservedSMEM_tcgen05_partition
	.type		__nv_reservedSMEM_tcgen05_partition,@object
	.size		__nv_reservedSMEM_tcgen05_partition,(.L_0 - __nv_reservedSMEM_tcgen05_partition)
__nv_reservedSMEM_tcgen05_partition:
	.zero		32
.L_0:


//--------------------- .nv.global                --------------------------
	.section	.nv.global,"aw",@nobits
.nv.global:
	.type		_ZN39_INTERNAL_8f99e361_4_k_cu_2594e59a_31184cute1_E,@object
	.size		_ZN39_INTERNAL_8f99e361_4_k_cu_2594e59a_31184cute1_E,(_ZN39_INTERNAL_8f99e361_4_k_cu_2594e59a_31184cuda3std3__45__cpo6cbeginE - _ZN39_INTERNAL_8f99e361_4_k_cu_2594e59a_31184cute1_E)
_ZN39_INTERNAL_8f99e361_4_k_cu_2594e59a_31184cute1_E:
	.zero		1
	.type		_ZN39_INTERNAL_8f99e361_4_k_cu_2594e59a_31184cuda3std3__45__cpo6cbeginE,@object
	.size		_ZN39_INTERNAL_8f99e361_4_k_cu_2594e59a_31184cuda3std3__45__cpo6cbeginE,(_ZN39_INTERNAL_8f99e361_4_k_cu_2594e59a_31184cuda3std3__48in_placeE - _ZN39_INTERNAL_8f99e361_4_k_cu_2594e59a_31184cuda3std3__45__cpo6cbeginE)
_ZN39_INTERNAL_8f99e361_4_k_cu_2594e59a_31184cuda3std3__45__cpo6cbeginE:
	.zero		1
	.type		_ZN39_INTERNAL_8f99e361_4_k_cu_2594e59a_31184cuda3std3__48in_placeE,@object
	.size		_ZN39_INTERNAL_8f99e361_4_k_cu_2594e59a_31184cuda3std3__48in_placeE,(_ZN39_INTERNAL_8f99e361_4_k_cu_2594e59a_31184cuda3std6ranges3__45__cpo9iter_moveE - _ZN39_INTERNAL_8f99e361_4_k_cu_2594e59a_31184cuda3std3__48in_placeE)
_ZN39_INTERNAL_8f99e361_4_k_cu_2594e59a_31184cuda3std3__48in_placeE:
	.zero		1
	.type		_ZN39_INTERNAL_8f99e361_4_k_cu_2594e59a_31184cuda3std6ranges3__45__cpo9iter_moveE,@object
	.size		_ZN39_INTERNAL_8f99e361_4_k_cu_2594e59a_31184cuda3std6ranges3__45__cpo9iter_moveE,(_ZN39_INTERNAL_8f99e361_4_k_cu_2594e59a_31184cuda3std3__45__cpo5beginE - _ZN39_INTERNAL_8f99e361_4_k_cu_2594e59a_31184cuda3std6ranges3__45__cpo9iter_moveE)
_ZN39_INTERNAL_8f99e361_4_k_cu_2594e59a_31184cuda3std6ranges3__45__cpo9iter_moveE:
	.zero		1
	.type		_ZN39_INTERNAL_8f99e361_4_k_cu_2594e59a_31184cuda3std3__45__cpo5beginE,@object
	.size		_ZN39_INTERNAL_8f99e361_4_k_cu_2594e59a_31184cuda3std3__45__cpo5beginE,(_ZN39_INTERNAL_8f99e361_4_k_cu_2594e59a_31184cuda3std3__441_GLOBAL__N__8f99e361_4_k_cu_2594e59a_31186ignoreE - _ZN39_INTERNAL_8f99e361_4_k_cu_2594e59a_31184cuda3std3__45__cpo5beginE)
_ZN39_INTERNAL_8f99e361_4_k_cu_2594e59a_31184cuda3std3__45__cpo5beginE:
	.zero		1
	.type		_ZN39_INTERNAL_8f99e361_4_k_cu_2594e59a_31184cuda3std3__441_GLOBAL__N__8f99e361_4_k_cu_2594e59a_31186ignoreE,@object
	.size		_ZN39_INTERNAL_8f99e361_4_k_cu_2594e59a_31184cuda3std3__441_GLOBAL__N__8f99e361_4_k_cu_2594e59a_31186ignoreE,(_ZN39_INTERNAL_8f99e361_4_k_cu_2594e59a_31184cute7productE - _ZN39_INTERNAL_8f99e361_4_k_cu_2594e59a_31184cuda3std3__441_GLOBAL__N__8f99e361_4_k_cu_2594e59a_31186ignoreE)
_ZN39_INTERNAL_8f99e361_4_k_cu_2594e59a_31184cuda3std3__441_GLOBAL__N__8f99e361_4_k_cu_2594e59a_31186ignoreE:
	.zero		1
	.type		_ZN39_INTERNAL_8f99e361_4_k_cu_2594e59a_31184cute7productE,@object
	.size		_ZN39_INTERNAL_8f99e361_4_k_cu_2594e59a_31184cute7productE,(_ZN39_INTERNAL_8f99e361_4_k_cu_2594e59a_31184cuda3std3__45__cpo3endE - _ZN39_INTERNAL_8f99e361_4_k_cu_2594e59a_31184cute7productE)
_ZN39_INTERNAL_8f99e361_4_k_cu_2594e59a_31184cute7productE:
	.zero		1
	.type		_ZN39_INTERNAL_8f99e361_4_k_cu_2594e59a_31184cuda3std3__45__cpo3endE,@object
	.size		_ZN39_INTERNAL_8f99e361_4_k_cu_2594e59a_31184cuda3std3__45__cpo3endE,(_ZN39_INTERNAL_8f99e361_4_k_cu_2594e59a_31184cuda3std3__419piecewise_constructE - _ZN39_INTERNAL_8f99e361_4_k_cu_2594e59a_31184cuda3std3__45__cpo3endE)
_ZN39_INTERNAL_8f99e361_4_k_cu_2594e59a_31184cuda3std3__45__cpo3endE:
	.zero		1
	.type		_ZN39_INTERNAL_8f99e361_4_k_cu_2594e59a_31184cuda3std3__419piecewise_constructE,@object
	.size		_ZN39_INTERNAL_8f99e361_4_k_cu_2594e59a_31184cuda3std3__419piecewise_constructE,(_ZN39_INTERNAL_8f99e361_4_k_cu_2594e59a_31184cuda3std3__45__cpo4cendE - _ZN39_INTERNAL_8f99e361_4_k_cu_2594e59a_31184cuda3std3__419piecewise_constructE)
_ZN39_INTERNAL_8f99e361_4_k_cu_2594e59a_31184cuda3std3__419piecewise_constructE:
	.zero		1
	.type		_ZN39_INTERNAL_8f99e361_4_k_cu_2594e59a_31184cuda3std3__45__cpo4cendE,@object
	.size		_ZN39_INTERNAL_8f99e361_4_k_cu_2594e59a_31184cuda3std3__45__cpo4cendE,(_ZN39_INTERNAL_8f99e361_4_k_cu_2594e59a_31184cuda3std6ranges3__45__cpo4swapE - _ZN39_INTERNAL_8f99e361_4_k_cu_2594e59a_31184cuda3std3__45__cpo4cendE)
_ZN39_INTERNAL_8f99e361_4_k_cu_2594e59a_31184cuda3std3__45__cpo4cendE:
	.zero		1
	.type		_ZN39_INTERNAL_8f99e361_4_k_cu_2594e59a_31184cuda3std6ranges3__45__cpo4swapE,@object
	.size		_ZN39_INTERNAL_8f99e361_4_k_cu_2594e59a_31184cuda3std6ranges3__45__cpo4swapE,(.L_10 - _ZN39_INTERNAL_8f99e361_4_k_cu_2594e59a_31184cuda3std6ranges3__45__cpo4swapE)
_ZN39_INTERNAL_8f99e361_4_k_cu_2594e59a_31184cuda3std6ranges3__45__cpo4swapE:
	.zero		1
.L_10:


//--------------------- .nv.constant0._ZN7cutlass13device_kernelINS_4gemm6kernel13GemmUniversalIN4cute5tupleIJiiiiEEENS1_10collective13CollectiveMmaINS1_35MainloopSm100TmaUmmaWarpSpecializedILi12ELi2ELi4ENS5_IJNS4_1CILi1EEESB_SB_EEEEENS5_IJNSA_ILi128EEESE_NSA_ILi64EEEEEENS_12float_e4m3_tENS5_IJlSB_lEEESH_SI_NS4_8TiledMMAINS4_8MMA_AtomIJNS4_10MMA_TraitsINS4_19SM100_MMA_F8F6F4_SSEJSH_SH_fSE_SE_NS4_17integral_constantINS4_4UMMA5MajorELSP_0EEESQ_NSN_INSO_7ScaleInELSR_0EEESS_EEEEEENS4_6LayoutISC_NS5_IJNSA_ILi0EEESW_SW_EEEEENS5_IJNS4_10UnderscoreESZ_SZ_EEEEENS4_13SM90_TMA_LOADENS4_14ComposedLayoutINS4_7SwizzleILi2ELi4ELi3EEENS4_18smem_ptr_flag_bitsILi8EEENSV_INS5_IJNSA_ILi8EEESF_EEENS5_IJSF_SB_EEEEEEEvNS4_8identityES12_S1C_vS1D_EENS_8epilogue10collective18CollectiveEpilogueINS1F_23Sm100TmaWarpSpecializedILi2ELi2ELi64ELb0ELb0EEEJSG_NS5_IJNSV_ISE_SB_EENSV_ISF_SB_EEEEESH_SI_SH_SI_NS1F_6fusion15FusionCallbacksIS1J_NS1N_13LinCombEltActINS1F_6thread4SiLuESH_fSH_fLNS_15FloatRoundStyleE2EEESG_S1M_JEEENS4_5SM1004TMEM4LOAD26SM100_TMEM_LOAD_32dp32b64xES12_S1C_NS4_39AutoVectorizingCopyWithAssumedAlignmentILi128EEENS4_14SM90_TMA_STOREES1C_S20_S20_EEEvvEEEEvNT_6ParamsE --------------------------
	.section	.nv.constant0._ZN7cutlass13device_kernelINS_4gemm6kernel13GemmUniversalIN4cute5tupleIJiiiiEEENS1_10collective13CollectiveMmaINS1_35MainloopSm100TmaUmmaWarpSpecializedILi12ELi2ELi4ENS5_IJNS4_1CILi1EEESB_SB_EEEEENS5_IJNSA_ILi128EEESE_NSA_ILi64EEEEEENS_12float_e4m3_tENS5_IJlSB_lEEESH_SI_NS4_8TiledMMAINS4_8MMA_AtomIJNS4_10MMA_TraitsINS4_19SM100_MMA_F8F6F4_SSEJSH_SH_fSE_SE_NS4_17integral_constantINS4_4UMMA5MajorELSP_0EEESQ_NSN_INSO_7ScaleInELSR_0EEESS_EEEEEENS4_6LayoutISC_NS5_IJNSA_ILi0EEESW_SW_EEEEENS5_IJNS4_10UnderscoreESZ_SZ_EEEEENS4_13SM90_TMA_LOADENS4_14ComposedLayoutINS4_7SwizzleILi2ELi4ELi3EEENS4_18smem_ptr_flag_bitsILi8EEENSV_INS5_IJNSA_ILi8EEESF_EEENS5_IJSF_SB_EEEEEEEvNS4_8identityES12_S1C_vS1D_EENS_8epilogue10collective18CollectiveEpilogueINS1F_23Sm100TmaWarpSpecializedILi2ELi2ELi64ELb0ELb0EEEJSG_NS5_IJNSV_ISE_SB_EENSV_ISF_SB_EEEEESH_SI_SH_SI_NS1F_6fusion15FusionCallbacksIS1J_NS1N_13LinCombEltActINS1F_6thread4SiLuESH_fSH_fLNS_15FloatRoundStyleE2EEESG_S1M_JEEENS4_5SM1004TMEM4LOAD26SM100_TMEM_LOAD_32dp32b64xES12_S1C_NS4_39AutoVectorizingCopyWithAssumedAlignmentILi128EEENS4_14SM90_TMA_STOREES1C_S20_S20_EEEvvEEEEvNT_6ParamsE,"a",@progbits
	.sectionflags	@""
	.align	4
.nv.constant0._ZN7cutlass13device_kernelINS_4gemm6kernel13GemmUniversalIN4cute5tupleIJiiiiEEENS1_10collective13CollectiveMmaINS1_35MainloopSm100TmaUmmaWarpSpecializedILi12ELi2ELi4ENS5_IJNS4_1CILi1EEESB_SB_EEEEENS5_IJNSA_ILi128EEESE_NSA_ILi64EEEEEENS_12float_e4m3_tENS5_IJlSB_lEEESH_SI_NS4_8TiledMMAINS4_8MMA_AtomIJNS4_10MMA_TraitsINS4_19SM100_MMA_F8F6F4_SSEJSH_SH_fSE_SE_NS4_17integral_constantINS4_4UMMA5MajorELSP_0EEESQ_NSN_INSO_7ScaleInELSR_0EEESS_EEEEEENS4_6LayoutISC_NS5_IJNSA_ILi0EEESW_SW_EEEEENS5_IJNS4_10UnderscoreESZ_SZ_EEEEENS4_13SM90_TMA_LOADENS4_14ComposedLayoutINS4_7SwizzleILi2ELi4ELi3EEENS4_18smem_ptr_flag_bitsILi8EEENSV_INS5_IJNSA_ILi8EEESF_EEENS5_IJSF_SB_EEEEEEEvNS4_8identityES12_S1C_vS1D_EENS_8epilogue10collective18CollectiveEpilogueINS1F_23Sm100TmaWarpSpecializedILi2ELi2ELi64ELb0ELb0EEEJSG_NS5_IJNSV_ISE_SB_EENSV_ISF_SB_EEEEESH_SI_SH_SI_NS1F_6fusion15FusionCallbacksIS1J_NS1N_13LinCombEltActINS1F_6thread4SiLuESH_fSH_fLNS_15FloatRoundStyleE2EEESG_S1M_JEEENS4_5SM1004TMEM4LOAD26SM100_TMEM_LOAD_32dp32b64xES12_S1C_NS4_39AutoVectorizingCopyWithAssumedAlignmentILi128EEENS4_14SM90_TMA_STOREES1C_S20_S20_EEEvvEEEEvNT_6ParamsE:
	.zero		2944


//--------------------- SYMBOLS --------------------------

	.type		.nv.reservedSmem.offset0,@object
	.size		.nv.reservedSmem.offset0,0x4
	.type		.nv.reservedSmem.cap,@object
	.size		.nv.reservedSmem.cap,0x4
	.type		__assertfail,@function
